	.target	sm_90a

	.elftype	@"ET_EXEC"


//--------------------- .note.nv.tkinfo           --------------------------
	.section	.note.nv.tkinfo,"",@"SHT_NOTE"
	.sectionflags	@"SHF_NOTE_NV_TKINFO"
	.tkinfo
        /*0018*/ 	.word	0x00000002
        /*0030*/ 	.string	""
        /*0030*/ 	.string	"ptxas"
        /*0030*/ 	.string	"Cuda compilation tools, release 13.0, V13.0.88"
        /*0030*/ 	.string	"Build cuda_13.0.r13.0/compiler.36424714_0"
        /*0030*/ 	.string	"-arch sm_90a -m 64 "



//--------------------- .note.nv.cuinfo           --------------------------
	.section	.note.nv.cuinfo,"",@"SHT_NOTE"
	.sectionflags	@"SHF_NOTE_NV_CUINFO"
        /*0018*/ 	.short	0x0002
        /*001a*/ 	.short	0x005a
        /*001c*/ 	.short	0x0082
	.zero		2


//--------------------- .nv.info                  --------------------------
	.section	.nv.info,"",@"SHT_CUDA_INFO"
	.align	4


	//----- nvinfo : EIATTR_REGCOUNT
	.align		4
        /*0000*/ 	.byte	0x04, 0x2f
        /*0002*/ 	.short	(.L_15 - .L_14)
	.align		4
.L_14:
        /*0004*/ 	.word	index@(_ZN7cutlass13device_kernelINS_4gemm6kernel13GemmUniversalIN4cute5tupleIJiiiiEEENS1_10collective13CollectiveMmaINS1_34MainloopSm90TmaGmmaWarpSpecializedILi2ENS5_IJNS4_1CILi1EEESB_SB_EEENS1_35KernelTmaWarpSpecializedCooperativeEEENS5_IJNSA_ILi192EEENSA_ILi112EEENSA_ILi256EEEEEEaNS5_IJlSB_lEEEaSJ_NS4_8TiledMMAINS4_8MMA_AtomIJNS4_4SM904GMMA26MMA_64x16x32_S32S8S8_SS_TNEEEENS4_6LayoutINS5_IJNSA_ILi2EEESB_SB_EEENS5_IJSB_NSA_ILi0EEEST_EEEEENS5_IJNS4_10UnderscoreESW_SW_EEEEENS4_13SM90_TMA_LOADENS4_14ComposedLayoutINS4_7SwizzleILi3ELi4ELi3EEENS4_18smem_ptr_flag_bitsILi8EEENSQ_INS5_IJNSA_ILi8EEENSA_ILi128EEEEEENS5_IJS16_SB_EEEEEEEvNS4_8identityESZ_S1A_vS1B_EENS_8epilogue10collective6detail29Sm90TmaWarpSpecializedAdapterINS1E_15DefaultEpilogueIaSJ_SJ_NS1D_6thread17LinearCombinationIaLi1EiiLNS1I_9ScaleType4KindE0ELNS_15FloatRoundStyleE2EaEENS1_15EpilogueDefaultEEEEEvvEEEEvNT_6ParamsE)
        /*0008*/ 	.word	0x000000a8


	//----- nvinfo : EIATTR_FRAME_SIZE
	.align		4
.L_15:
        /*000c*/ 	.byte	0x04, 0x11
        /*000e*/ 	.short	(.L_17 - .L_16)
	.align		4
.L_16:
        /*0010*/ 	.word	index@(_ZN7cutlass13device_kernelINS_4gemm6kernel13GemmUniversalIN4cute5tupleIJiiiiEEENS1_10collective13CollectiveMmaINS1_34MainloopSm90TmaGmmaWarpSpecializedILi2ENS5_IJNS4_1CILi1EEESB_SB_EEENS1_35KernelTmaWarpSpecializedCooperativeEEENS5_IJNSA_ILi192EEENSA_ILi112EEENSA_ILi256EEEEEEaNS5_IJlSB_lEEEaSJ_NS4_8TiledMMAINS4_8MMA_AtomIJNS4_4SM904GMMA26MMA_64x16x32_S32S8S8_SS_TNEEEENS4_6LayoutINS5_IJNSA_ILi2EEESB_SB_EEENS5_IJSB_NSA_ILi0EEEST_EEEEENS5_IJNS4_10UnderscoreESW_SW_EEEEENS4_13SM90_TMA_LOADENS4_14ComposedLayoutINS4_7SwizzleILi3ELi4ELi3EEENS4_18smem_ptr_flag_bitsILi8EEENSQ_INS5_IJNSA_ILi8EEENSA_ILi128EEEEEENS5_IJS16_SB_EEEEEEEvNS4_8identityESZ_S1A_vS1B_EENS_8epilogue10collective6detail29Sm90TmaWarpSpecializedAdapterINS1E_15DefaultEpilogueIaSJ_SJ_NS1D_6thread17LinearCombinationIaLi1EiiLNS1I_9ScaleType4KindE0ELNS_15FloatRoundStyleE2EaEENS1_15EpilogueDefaultEEEEEvvEEEEvNT_6ParamsE)
        /*0014*/ 	.word	0x00000000


	//----- nvinfo : EIATTR_MIN_STACK_SIZE
	.align		4
.L_17:
        /*0018*/ 	.byte	0x04, 0x12
        /*001a*/ 	.short	(.L_19 - .L_18)
	.align		4
.L_18:
        /*001c*/ 	.word	index@(_ZN7cutlass13device_kernelINS_4gemm6kernel13GemmUniversalIN4cute5tupleIJiiiiEEENS1_10collective13CollectiveMmaINS1_34MainloopSm90TmaGmmaWarpSpecializedILi2ENS5_IJNS4_1CILi1EEESB_SB_EEENS1_35KernelTmaWarpSpecializedCooperativeEEENS5_IJNSA_ILi192EEENSA_ILi112EEENSA_ILi256EEEEEEaNS5_IJlSB_lEEEaSJ_NS4_8TiledMMAINS4_8MMA_AtomIJNS4_4SM904GMMA26MMA_64x16x32_S32S8S8_SS_TNEEEENS4_6LayoutINS5_IJNSA_ILi2EEESB_SB_EEENS5_IJSB_NSA_ILi0EEEST_EEEEENS5_IJNS4_10UnderscoreESW_SW_EEEEENS4_13SM90_TMA_LOADENS4_14ComposedLayoutINS4_7SwizzleILi3ELi4ELi3EEENS4_18smem_ptr_flag_bitsILi8EEENSQ_INS5_IJNSA_ILi8EEENSA_ILi128EEEEEENS5_IJS16_SB_EEEEEEEvNS4_8identityESZ_S1A_vS1B_EENS_8epilogue10collective6detail29Sm90TmaWarpSpecializedAdapterINS1E_15DefaultEpilogueIaSJ_SJ_NS1D_6thread17LinearCombinationIaLi1EiiLNS1I_9ScaleType4KindE0ELNS_15FloatRoundStyleE2EaEENS1_15EpilogueDefaultEEEEEvvEEEEvNT_6ParamsE)
        /*0020*/ 	.word	0x00000000
.L_19:


//--------------------- .nv.compat                --------------------------
	.section	.nv.compat,"",@"SHT_CUDA_COMPAT_INFO"
	.align	4
        /*0000*/ 	.byte	0x02, 0x09, 0x01, 0x00, 0x02, 0x02, 0x04, 0x00, 0x02, 0x05, 0x05, 0x00, 0x03, 0x07, 0x01, 0x01
        /*0010*/ 	.byte	0x02, 0x03, 0x01, 0x00, 0x02, 0x06, 0x01, 0x00, 0x04, 0x0b, 0x08, 0x00, 0x00, 0x00, 0x00, 0x00
        /*0020*/ 	.byte	0x00, 0x00, 0x00, 0x00


//--------------------- .nv.info._ZN7cutlass13device_kernelINS_4gemm6kernel13GemmUniversalIN4cute5tupleIJiiiiEEENS1_10collective13CollectiveMmaINS1_34MainloopSm90TmaGmmaWarpSpecializedILi2ENS5_IJNS4_1CILi1EEESB_SB_EEENS1_35KernelTmaWarpSpecializedCooperativeEEENS5_IJNSA_ILi192EEENSA_ILi112EEENSA_ILi256EEEEEEaNS5_IJlSB_lEEEaSJ_NS4_8TiledMMAINS4_8MMA_AtomIJNS4_4SM904GMMA26MMA_64x16x32_S32S8S8_SS_TNEEEENS4_6LayoutINS5_IJNSA_ILi2EEESB_SB_EEENS5_IJSB_NSA_ILi0EEEST_EEEEENS5_IJNS4_10UnderscoreESW_SW_EEEEENS4_13SM90_TMA_LOADENS4_14ComposedLayoutINS4_7SwizzleILi3ELi4ELi3EEENS4_18smem_ptr_flag_bitsILi8EEENSQ_INS5_IJNSA_ILi8EEENSA_ILi128EEEEEENS5_IJS16_SB_EEEEEEEvNS4_8identityESZ_S1A_vS1B_EENS_8epilogue10collective6detail29Sm90TmaWarpSpecializedAdapterINS1E_15DefaultEpilogueIaSJ_SJ_NS1D_6thread17LinearCombinationIaLi1EiiLNS1I_9ScaleType4KindE0ELNS_15FloatRoundStyleE2EaEENS1_15EpilogueDefaultEEEEEvvEEEEvNT_6ParamsE --------------------------
	.section	.nv.info._ZN7cutlass13device_kernelINS_4gemm6kernel13GemmUniversalIN4cute5tupleIJiiiiEEENS1_10collective13CollectiveMmaINS1_34MainloopSm90TmaGmmaWarpSpecializedILi2ENS5_IJNS4_1CILi1EEESB_SB_EEENS1_35KernelTmaWarpSpecializedCooperativeEEENS5_IJNSA_ILi192EEENSA_ILi112EEENSA_ILi256EEEEEEaNS5_IJlSB_lEEEaSJ_NS4_8TiledMMAINS4_8MMA_AtomIJNS4_4SM904GMMA26MMA_64x16x32_S32S8S8_SS_TNEEEENS4_6LayoutINS5_IJNSA_ILi2EEESB_SB_EEENS5_IJSB_NSA_ILi0EEEST_EEEEENS5_IJNS4_10UnderscoreESW_SW_EEEEENS4_13SM90_TMA_LOADENS4_14ComposedLayoutINS4_7SwizzleILi3ELi4ELi3EEENS4_18smem_ptr_flag_bitsILi8EEENSQ_INS5_IJNSA_ILi8EEENSA_ILi128EEEEEENS5_IJS16_SB_EEEEEEEvNS4_8identityESZ_S1A_vS1B_EENS_8epilogue10collective6detail29Sm90TmaWarpSpecializedAdapterINS1E_15DefaultEpilogueIaSJ_SJ_NS1D_6thread17LinearCombinationIaLi1EiiLNS1I_9ScaleType4KindE0ELNS_15FloatRoundStyleE2EaEENS1_15EpilogueDefaultEEEEEvvEEEEvNT_6ParamsE,"",@"SHT_CUDA_INFO"
	.sectionflags	@""
	.align	4


	//----- nvinfo : EIATTR_CUDA_API_VERSION
	.align		4
        /*0000*/ 	.byte	0x04, 0x37
        /*0002*/ 	.short	(.L_21 - .L_20)
.L_20:
        /*0004*/ 	.word	0x00000082


	//----- nvinfo : EIATTR_KPARAM_INFO
	.align		4
.L_21:
        /*0008*/ 	.byte	0x04, 0x17
        /*000a*/ 	.short	(.L_23 - .L_22)
.L_22:
        /*000c*/ 	.word	0x00000000
        /*0010*/ 	.short	0x0000
        /*0012*/ 	.short	0x0070
        /*0014*/ 	.byte	0x00, 0xf0, 0x01, 0x10


	//----- nvinfo : EIATTR_SPARSE_MMA_MASK
	.align		4
.L_23:
        /*0018*/ 	.byte	0x03, 0x50
        /*001a*/ 	.short	0x0000


	//----- nvinfo : EIATTR_MAXREG_COUNT
	.align		4
        /*001c*/ 	.byte	0x03, 0x1b
        /*001e*/ 	.short	0x00a8


	//----- nvinfo : EIATTR_NUM_BARRIERS
	.align		4
        /*0020*/ 	.byte	0x02, 0x4c
        /*0022*/ 	.byte	0x01
	.zero		1


	//----- nvinfo : EIATTR_EXTERNS
	.align		4
        /*0024*/ 	.byte	0x04, 0x0f
        /*0026*/ 	.short	(.L_25 - .L_24)


	//   ....[0]....
	.align		4
.L_24:
        /*0028*/ 	.word	index@(__assertfail)


	//----- nvinfo : EIATTR_MERCURY_ISA_VERSION
	.align		4
.L_25:
        /*002c*/ 	.byte	0x03, 0x5f
        /*002e*/ 	.short	0x0101


	//----- nvinfo : EIATTR_INT_WARP_WIDE_INSTR_OFFSETS
	.align		4
        /*0030*/ 	.byte	0x04, 0x31
        /*0032*/ 	.short	(.L_27 - .L_26)


	//   ....[0]....
.L_26:
        /*0034*/ 	.word	0x00000370


	//   ....[1]....
        /*0038*/ 	.word	0x000003a0


	//   ....[2]....
        /*003c*/ 	.word	0x00000480


	//----- nvinfo : EIATTR_COOP_GROUP_MASK_REGIDS
	.align		4
.L_27:
        /*0040*/ 	.byte	0x04, 0x29
        /*0042*/ 	.short	(.L_29 - .L_28)


	//   ....[0]....
.L_28:
        /*0044*/ 	.word	0xffffffff


	//   ....[1]....
        /*0048*/ 	.word	0xffffffff


	//   ....[2]....
        /*004c*/ 	.word	0xffffffff


	//   ....[3]....
        /*0050*/ 	.word	0xffffffff


	//   ....[4]....
        /*0054*/ 	.word	0xffffffff


	//----- nvinfo : EIATTR_COOP_GROUP_INSTR_OFFSETS
	.align		4
.L_29:
        /*0058*/ 	.byte	0x04, 0x28
        /*005a*/ 	.short	(.L_31 - .L_30)


	//   ....[0]....
.L_30:
        /*005c*/ 	.word	0x00000060


	//   ....[1]....
        /*0060*/ 	.word	0x00000070


	//   ....[2]....
        /*0064*/ 	.word	0x00000130


	//   ....[3]....
        /*0068*/ 	.word	0x00000280


	//   ....[4]....
        /*006c*/ 	.word	0x00000f30


	//----- nvinfo : EIATTR_REG_RECONFIG
	.align		4
.L_31:
        /*0070*/ 	.byte	0x01, 0x54
	.zero		2


	//----- nvinfo : EIATTR_SYSCALL_OFFSETS
	.align		4
        /*0074*/ 	.byte	0x04, 0x46
        /*0076*/ 	.short	(.L_33 - .L_32)


	//   ....[0]....
.L_32:
        /*0078*/ 	.word	0x00001100


	//----- nvinfo : EIATTR_MBARRIER_INSTR_OFFSETS
	.align		4
.L_33:
        /*007c*/ 	.byte	0x04, 0x39
        /*007e*/ 	.short	(.L_35 - .L_34)


	//   ....[0]....
.L_34:
        /*0080*/ 	.word	0x00000230
        /*0084*/ 	.word	0x000000ff
        /*0088*/ 	.word	0x00000000
        /*008c*/ 	.short	0x0100
        /*008e*/ 	.byte	0x08
	.zero		1


	//   ....[1]....
        /*0090*/ 	.word	0x00000240
        /*0094*/ 	.word	0x000000ff
        /*0098*/ 	.word	0x00000010
        /*009c*/ 	.short	0x0100
        /*009e*/ 	.byte	0x08
	.zero		1


	//   ....[2]....
        /*00a0*/ 	.word	0x00000250
        /*00a4*/ 	.word	0x000000ff
        /*00a8*/ 	.word	0x00000008
        /*00ac*/ 	.short	0x0100
        /*00ae*/ 	.byte	0x08
	.zero		1


	//   ....[3]....
        /*00b0*/ 	.word	0x00000260
        /*00b4*/ 	.word	0x000000ff
        /*00b8*/ 	.word	0x00000018
        /*00bc*/ 	.short	0x0100
        /*00be*/ 	.byte	0x08
	.zero		1


	//   ....[4]....
        /*00c0*/ 	.word	0x000004f0
        /*00c4*/ 	.word	0x000000ff
        /*00c8*/ 	.word	0x00000030
        /*00cc*/ 	.short	0x0100
        /*00ce*/ 	.byte	0x06
	.zero		1


	//   ....[5]....
        /*00d0*/ 	.word	0x00000550
        /*00d4*/ 	.word	0x000000ff
        /*00d8*/ 	.word	0x00000038
        /*00dc*/ 	.short	0x0100
        /*00de*/ 	.byte	0x06
	.zero		1


	//   ....[6]....
        /*00e0*/ 	.word	0x000011d0
        /*00e4*/ 	.word	0x00000003
        /*00e8*/ 	.word	0x00000000
        /*00ec*/ 	.short	0x010a
        /*00ee*/ 	.byte	0x3f
	.zero		1


	//   ....[7]....
        /*00f0*/ 	.word	0x00001210
        /*00f4*/ 	.word	0x00000003
        /*00f8*/ 	.word	0x00000000
        /*00fc*/ 	.short	0x010a
        /*00fe*/ 	.byte	0x3f
	.zero		1


	//   ....[8]....
        /*0100*/ 	.word	0x00003f30
        /*0104*/ 	.word	0x00000005
        /*0108*/ 	.word	0x00000000
        /*010c*/ 	.short	0x010a
        /*010e*/ 	.byte	0x3f
	.zero		1


	//   ....[9]....
        /*0110*/ 	.word	0x00003f70
        /*0114*/ 	.word	0x00000005
        /*0118*/ 	.word	0x00000000
        /*011c*/ 	.short	0x010a
        /*011e*/ 	.byte	0x3f
	.zero		1


	//   ....[10]....
        /*0120*/ 	.word	0x00006bc0
        /*0124*/ 	.word	0x00000004
        /*0128*/ 	.word	0x00000000
        /*012c*/ 	.short	0x0101
        /*012e*/ 	.byte	0x3f
	.zero		1


	//   ....[11]....
        /*0130*/ 	.word	0x00006d80
        /*0134*/ 	.word	0x00000000
        /*0138*/ 	.word	0x00000000
        /*013c*/ 	.short	0x0101
        /*013e*/ 	.byte	0x3f
	.zero		1


	//   ....[12]....
        /*0140*/ 	.word	0x0000d880
        /*0144*/ 	.word	0x0000000c
        /*0148*/ 	.word	0x00000010
        /*014c*/ 	.short	0x010a
        /*014e*/ 	.byte	0x3f
	.zero		1


	//   ....[13]....
        /*0150*/ 	.word	0x0000dd00
        /*0154*/ 	.word	0x00000005
        /*0158*/ 	.word	0x00000038
        /*015c*/ 	.short	0x0101
        /*015e*/ 	.byte	0x3f
	.zero		1


	//   ....[14]....
        /*0160*/ 	.word	0x0000e400
        /*0164*/ 	.word	0x00000007
        /*0168*/ 	.word	0x00000000
        /*016c*/ 	.short	0x010a
        /*016e*/ 	.byte	0x3f
	.zero		1


	//   ....[15]....
        /*0170*/ 	.word	0x0000e480
        /*0174*/ 	.word	0x00000005
        /*0178*/ 	.word	0x00000000
        /*017c*/ 	.short	0x010a
        /*017e*/ 	.byte	0x3f
	.zero		1


	//   ....[16]....
        /*0180*/ 	.word	0x0000e4e0
        /*0184*/ 	.word	0x00000003
        /*0188*/ 	.word	0x00000000
        /*018c*/ 	.short	0x010a
        /*018e*/ 	.byte	0x3f
	.zero		1


	//   ....[17]....
        /*0190*/ 	.word	0x0000e530
        /*0194*/ 	.word	0x00000005
        /*0198*/ 	.word	0x00000000
        /*019c*/ 	.short	0x010a
        /*019e*/ 	.byte	0x3f
	.zero		1


	//   ....[18]....
        /*01a0*/ 	.word	0x0000e600
        /*01a4*/ 	.word	0x0000000c
        /*01a8*/ 	.word	0x00000010
        /*01ac*/ 	.short	0x010a
        /*01ae*/ 	.byte	0x3f
	.zero		1


	//   ....[19]....
        /*01b0*/ 	.word	0x0000e6d0
        /*01b4*/ 	.word	0x00000007
        /*01b8*/ 	.word	0x00000000
        /*01bc*/ 	.short	0x010a
        /*01be*/ 	.byte	0x3f
	.zero		1


	//----- nvinfo : EIATTR_NUM_MBARRIERS
	.align		4
.L_35:
        /*01c0*/ 	.byte	0x03, 0x38
        /*01c2*/ 	.short	0x0006


	//----- nvinfo : EIATTR_EXIT_INSTR_OFFSETS
	.align		4
        /*01c4*/ 	.byte	0x04, 0x1c
        /*01c6*/ 	.short	(.L_37 - .L_36)


	//   ....[0]....
.L_36:
        /*01c8*/ 	.word	0x000005a0


	//   ....[1]....
        /*01cc*/ 	.word	0x00000e70


	//   ....[2]....
        /*01d0*/ 	.word	0x0000cef0


	//   ....[3]....
        /*01d4*/ 	.word	0x0000d520


	//   ....[4]....
        /*01d8*/ 	.word	0x0000e4d0


	//----- nvinfo : EIATTR_MAX_THREADS
	.align		4
.L_37:
        /*01dc*/ 	.byte	0x04, 0x05
        /*01de*/ 	.short	(.L_39 - .L_38)
.L_38:
        /*01e0*/ 	.word	0x00000180
        /*01e4*/ 	.word	0x00000001
        /*01e8*/ 	.word	0x00000001


	//----- nvinfo : EIATTR_CRS_STACK_SIZE
	.align		4
.L_39:
        /*01ec*/ 	.byte	0x04, 0x1e
        /*01ee*/ 	.short	(.L_41 - .L_40)
.L_40:
        /*01f0*/ 	.word	0x00000000


	//----- nvinfo : EIATTR_CBANK_PARAM_SIZE
	.align		4
.L_41:
        /*01f4*/ 	.byte	0x03, 0x19
        /*01f6*/ 	.short	0x0470


	//----- nvinfo : EIATTR_PARAM_CBANK
	.align		4
        /*01f8*/ 	.byte	0x04, 0x0a
        /*01fa*/ 	.short	(.L_43 - .L_42)
	.align		4
.L_42:
        /*01fc*/ 	.word	index@(.nv.constant0._ZN7cutlass13device_kernelINS_4gemm6kernel13GemmUniversalIN4cute5tupleIJiiiiEEENS1_10collective13CollectiveMmaINS1_34MainloopSm90TmaGmmaWarpSpecializedILi2ENS5_IJNS4_1CILi1EEESB_SB_EEENS1_35KernelTmaWarpSpecializedCooperativeEEENS5_IJNSA_ILi192EEENSA_ILi112EEENSA_ILi256EEEEEEaNS5_IJlSB_lEEEaSJ_NS4_8TiledMMAINS4_8MMA_AtomIJNS4_4SM904GMMA26MMA_64x16x32_S32S8S8_SS_TNEEEENS4_6LayoutINS5_IJNSA_ILi2EEESB_SB_EEENS5_IJSB_NSA_ILi0EEEST_EEEEENS5_IJNS4_10UnderscoreESW_SW_EEEEENS4_13SM90_TMA_LOADENS4_14ComposedLayoutINS4_7SwizzleILi3ELi4ELi3EEENS4_18smem_ptr_flag_bitsILi8EEENSQ_INS5_IJNSA_ILi8EEENSA_ILi128EEEEEENS5_IJS16_SB_EEEEEEEvNS4_8identityESZ_S1A_vS1B_EENS_8epilogue10collective6detail29Sm90TmaWarpSpecializedAdapterINS1E_15DefaultEpilogueIaSJ_SJ_NS1D_6thread17LinearCombinationIaLi1EiiLNS1I_9ScaleType4KindE0ELNS_15FloatRoundStyleE2EaEENS1_15EpilogueDefaultEEEEEvvEEEEvNT_6ParamsE)
        /*0200*/ 	.short	0x0210
        /*0202*/ 	.short	0x0470


	//----- nvinfo : EIATTR_SW_WAR
	.align		4
.L_43:
        /*0204*/ 	.byte	0x04, 0x36
        /*0206*/ 	.short	(.L_45 - .L_44)
.L_44:
        /*0208*/ 	.word	0x00000008
.L_45:


//--------------------- .nv.callgraph             --------------------------
	.section	.nv.callgraph,"",@"SHT_CUDA_CALLGRAPH"
	.align	4
	.sectionentsize	8
	.align		4
        /*0000*/ 	.word	0x00000000
	.align		4
        /*0004*/ 	.word	0xffffffff
	.align		4
        /*0008*/ 	.word	index@(_ZN7cutlass13device_kernelINS_4gemm6kernel13GemmUniversalIN4cute5tupleIJiiiiEEENS1_10collective13CollectiveMmaINS1_34MainloopSm90TmaGmmaWarpSpecializedILi2ENS5_IJNS4_1CILi1EEESB_SB_EEENS1_35KernelTmaWarpSpecializedCooperativeEEENS5_IJNSA_ILi192EEENSA_ILi112EEENSA_ILi256EEEEEEaNS5_IJlSB_lEEEaSJ_NS4_8TiledMMAINS4_8MMA_AtomIJNS4_4SM904GMMA26MMA_64x16x32_S32S8S8_SS_TNEEEENS4_6LayoutINS5_IJNSA_ILi2EEESB_SB_EEENS5_IJSB_NSA_ILi0EEEST_EEEEENS5_IJNS4_10UnderscoreESW_SW_EEEEENS4_13SM90_TMA_LOADENS4_14ComposedLayoutINS4_7SwizzleILi3ELi4ELi3EEENS4_18smem_ptr_flag_bitsILi8EEENSQ_INS5_IJNSA_ILi8EEENSA_ILi128EEEEEENS5_IJS16_SB_EEEEEEEvNS4_8identityESZ_S1A_vS1B_EENS_8epilogue10collective6detail29Sm90TmaWarpSpecializedAdapterINS1E_15DefaultEpilogueIaSJ_SJ_NS1D_6thread17LinearCombinationIaLi1EiiLNS1I_9ScaleType4KindE0ELNS_15FloatRoundStyleE2EaEENS1_15EpilogueDefaultEEEEEvvEEEEvNT_6ParamsE)
	.align		4
        /*000c*/ 	.word	index@(__assertfail)
	.align		4
        /*0010*/ 	.word	0x00000000
	.align		4
        /*0014*/ 	.word	0xfffffffe
	.align		4
        /*0018*/ 	.word	0x00000000
	.align		4
        /*001c*/ 	.word	0xfffffffd
	.align		4
        /*0020*/ 	.word	0x00000000
	.align		4
        /*0024*/ 	.word	0xfffffffc


//--------------------- .nv.constant4             --------------------------
	.section	.nv.constant4,"a",@progbits
	.align	8
	.align		8
.nv.constant4:
        /*0000*/ 	.dword	__assertfail
	.align		8
        /*0008*/ 	.dword	__unnamed_1
	.align		8
        /*0010*/ 	.dword	_ZN40_INTERNAL_c9522e22_4_k_cu_b76584a8_126764cuda3std3__45__cpo5beginE
	.align		8
        /*0018*/ 	.dword	_ZN40_INTERNAL_c9522e22_4_k_cu_b76584a8_126764cuda3std3__45__cpo3endE
	.align		8
        /*0020*/ 	.dword	_ZN40_INTERNAL_c9522e22_4_k_cu_b76584a8_126764cuda3std3__45__cpo6cbeginE
	.align		8
        /*0028*/ 	.dword	_ZN40_INTERNAL_c9522e22_4_k_cu_b76584a8_126764cuda3std3__45__cpo4cendE
	.align		8
        /*0030*/ 	.dword	_ZN40_INTERNAL_c9522e22_4_k_cu_b76584a8_126764cuda3std3__442_GLOBAL__N__c9522e22_4_k_cu_b76584a8_126766ignoreE
	.align		8
        /*0038*/ 	.dword	_ZN40_INTERNAL_c9522e22_4_k_cu_b76584a8_126764cuda3std3__419piecewise_constructE
	.align		8
        /*0040*/ 	.dword	_ZN40_INTERNAL_c9522e22_4_k_cu_b76584a8_126764cuda3std3__48in_placeE
	.align		8
        /*0048*/ 	.dword	_ZN40_INTERNAL_c9522e22_4_k_cu_b76584a8_126764cuda3std6ranges3__45__cpo4swapE
	.align		8
        /*0050*/ 	.dword	_ZN40_INTERNAL_c9522e22_4_k_cu_b76584a8_126764cuda3std6ranges3__45__cpo9iter_moveE
	.align		8
        /*0058*/ 	.dword	_ZN40_INTERNAL_c9522e22_4_k_cu_b76584a8_126764cute7productE
	.align		8
        /*0060*/ 	.dword	_ZN40_INTERNAL_c9522e22_4_k_cu_b76584a8_126764cute1_E
	.align		8
        /*0068*/ 	.dword	$str$22
	.align		8
        /*0070*/ 	.dword	$str$23


//--------------------- .text._ZN7cutlass13device_kernelINS_4gemm6kernel13GemmUniversalIN4cute5tupleIJiiiiEEENS1_10collective13CollectiveMmaINS1_34MainloopSm90TmaGmmaWarpSpecializedILi2ENS5_IJNS4_1CILi1EEESB_SB_EEENS1_35KernelTmaWarpSpecializedCooperativeEEENS5_IJNSA_ILi192EEENSA_ILi112EEENSA_ILi256EEEEEEaNS5_IJlSB_lEEEaSJ_NS4_8TiledMMAINS4_8MMA_AtomIJNS4_4SM904GMMA26MMA_64x16x32_S32S8S8_SS_TNEEEENS4_6LayoutINS5_IJNSA_ILi2EEESB_SB_EEENS5_IJSB_NSA_ILi0EEEST_EEEEENS5_IJNS4_10UnderscoreESW_SW_EEEEENS4_13SM90_TMA_LOADENS4_14ComposedLayoutINS4_7SwizzleILi3ELi4ELi3EEENS4_18smem_ptr_flag_bitsILi8EEENSQ_INS5_IJNSA_ILi8EEENSA_ILi128EEEEEENS5_IJS16_SB_EEEEEEEvNS4_8identityESZ_S1A_vS1B_EENS_8epilogue10collective6detail29Sm90TmaWarpSpecializedAdapterINS1E_15DefaultEpilogueIaSJ_SJ_NS1D_6thread17LinearCombinationIaLi1EiiLNS1I_9ScaleType4KindE0ELNS_15FloatRoundStyleE2EaEENS1_15EpilogueDefaultEEEEEvvEEEEvNT_6ParamsE --------------------------
	.section	.text._ZN7cutlass13device_kernelINS_4gemm6kernel13GemmUniversalIN4cute5tupleIJiiiiEEENS1_10collective13CollectiveMmaINS1_34MainloopSm90TmaGmmaWarpSpecializedILi2ENS5_IJNS4_1CILi1EEESB_SB_EEENS1_35KernelTmaWarpSpecializedCooperativeEEENS5_IJNSA_ILi192EEENSA_ILi112EEENSA_ILi256EEEEEEaNS5_IJlSB_lEEEaSJ_NS4_8TiledMMAINS4_8MMA_AtomIJNS4_4SM904GMMA26MMA_64x16x32_S32S8S8_SS_TNEEEENS4_6LayoutINS5_IJNSA_ILi2EEESB_SB_EEENS5_IJSB_NSA_ILi0EEEST_EEEEENS5_IJNS4_10UnderscoreESW_SW_EEEEENS4_13SM90_TMA_LOADENS4_14ComposedLayoutINS4_7SwizzleILi3ELi4ELi3EEENS4_18smem_ptr_flag_bitsILi8EEENSQ_INS5_IJNSA_ILi8EEENSA_ILi128EEEEEENS5_IJS16_SB_EEEEEEEvNS4_8identityESZ_S1A_vS1B_EENS_8epilogue10collective6detail29Sm90TmaWarpSpecializedAdapterINS1E_15DefaultEpilogueIaSJ_SJ_NS1D_6thread17LinearCombinationIaLi1EiiLNS1I_9ScaleType4KindE0ELNS_15FloatRoundStyleE2EaEENS1_15EpilogueDefaultEEEEEvvEEEEvNT_6ParamsE,"ax",@progbits
	.align	128
.text._ZN7cutlass13device_kernelINS_4gemm6kernel13GemmUniversalIN4cute5tupleIJiiiiEEENS1_10collective13CollectiveMmaINS1_34MainloopSm90TmaGmmaWarpSpecializedILi2ENS5_IJNS4_1CILi1EEESB_SB_EEENS1_35KernelTmaWarpSpecializedCooperativeEEENS5_IJNSA_ILi192EEENSA_ILi112EEENSA_ILi256EEEEEEaNS5_IJlSB_lEEEaSJ_NS4_8TiledMMAINS4_8MMA_AtomIJNS4_4SM904GMMA26MMA_64x16x32_S32S8S8_SS_TNEEEENS4_6LayoutINS5_IJNSA_ILi2EEESB_SB_EEENS5_IJSB_NSA_ILi0EEEST_EEEEENS5_IJNS4_10UnderscoreESW_SW_EEEEENS4_13SM90_TMA_LOADENS4_14ComposedLayoutINS4_7SwizzleILi3ELi4ELi3EEENS4_18smem_ptr_flag_bitsILi8EEENSQ_INS5_IJNSA_ILi8EEENSA_ILi128EEEEEENS5_IJS16_SB_EEEEEEEvNS4_8identityESZ_S1A_vS1B_EENS_8epilogue10collective6detail29Sm90TmaWarpSpecializedAdapterINS1E_15DefaultEpilogueIaSJ_SJ_NS1D_6thread17LinearCombinationIaLi1EiiLNS1I_9ScaleType4KindE0ELNS_15FloatRoundStyleE2EaEENS1_15EpilogueDefaultEEEEEvvEEEEvNT_6ParamsE:
        .type           _ZN7cutlass13device_kernelINS_4gemm6kernel13GemmUniversalIN4cute5tupleIJiiiiEEENS1_10collective13CollectiveMmaINS1_34MainloopSm90TmaGmmaWarpSpecializedILi2ENS5_IJNS4_1CILi1EEESB_SB_EEENS1_35KernelTmaWarpSpecializedCooperativeEEENS5_IJNSA_ILi192EEENSA_ILi112EEENSA_ILi256EEEEEEaNS5_IJlSB_lEEEaSJ_NS4_8TiledMMAINS4_8MMA_AtomIJNS4_4SM904GMMA26MMA_64x16x32_S32S8S8_SS_TNEEEENS4_6LayoutINS5_IJNSA_ILi2EEESB_SB_EEENS5_IJSB_NSA_ILi0EEEST_EEEEENS5_IJNS4_10UnderscoreESW_SW_EEEEENS4_13SM90_TMA_LOADENS4_14ComposedLayoutINS4_7SwizzleILi3ELi4ELi3EEENS4_18smem_ptr_flag_bitsILi8EEENSQ_INS5_IJNSA_ILi8EEENSA_ILi128EEEEEENS5_IJS16_SB_EEEEEEEvNS4_8identityESZ_S1A_vS1B_EENS_8epilogue10collective6detail29Sm90TmaWarpSpecializedAdapterINS1E_15DefaultEpilogueIaSJ_SJ_NS1D_6thread17LinearCombinationIaLi1EiiLNS1I_9ScaleType4KindE0ELNS_15FloatRoundStyleE2EaEENS1_15EpilogueDefaultEEEEEvvEEEEvNT_6ParamsE,@function
        .size           _ZN7cutlass13device_kernelINS_4gemm6kernel13GemmUniversalIN4cute5tupleIJiiiiEEENS1_10collective13CollectiveMmaINS1_34MainloopSm90TmaGmmaWarpSpecializedILi2ENS5_IJNS4_1CILi1EEESB_SB_EEENS1_35KernelTmaWarpSpecializedCooperativeEEENS5_IJNSA_ILi192EEENSA_ILi112EEENSA_ILi256EEEEEEaNS5_IJlSB_lEEEaSJ_NS4_8TiledMMAINS4_8MMA_AtomIJNS4_4SM904GMMA26MMA_64x16x32_S32S8S8_SS_TNEEEENS4_6LayoutINS5_IJNSA_ILi2EEESB_SB_EEENS5_IJSB_NSA_ILi0EEEST_EEEEENS5_IJNS4_10UnderscoreESW_SW_EEEEENS4_13SM90_TMA_LOADENS4_14ComposedLayoutINS4_7SwizzleILi3ELi4ELi3EEENS4_18smem_ptr_flag_bitsILi8EEENSQ_INS5_IJNSA_ILi8EEENSA_ILi128EEEEEENS5_IJS16_SB_EEEEEEEvNS4_8identityESZ_S1A_vS1B_EENS_8epilogue10collective6detail29Sm90TmaWarpSpecializedAdapterINS1E_15DefaultEpilogueIaSJ_SJ_NS1D_6thread17LinearCombinationIaLi1EiiLNS1I_9ScaleType4KindE0ELNS_15FloatRoundStyleE2EaEENS1_15EpilogueDefaultEEEEEvvEEEEvNT_6ParamsE,(.L_x_290 - _ZN7cutlass13device_kernelINS_4gemm6kernel13GemmUniversalIN4cute5tupleIJiiiiEEENS1_10collective13CollectiveMmaINS1_34MainloopSm90TmaGmmaWarpSpecializedILi2ENS5_IJNS4_1CILi1EEESB_SB_EEENS1_35KernelTmaWarpSpecializedCooperativeEEENS5_IJNSA_ILi192EEENSA_ILi112EEENSA_ILi256EEEEEEaNS5_IJlSB_lEEEaSJ_NS4_8TiledMMAINS4_8MMA_AtomIJNS4_4SM904GMMA26MMA_64x16x32_S32S8S8_SS_TNEEEENS4_6LayoutINS5_IJNSA_ILi2EEESB_SB_EEENS5_IJSB_NSA_ILi0EEEST_EEEEENS5_IJNS4_10UnderscoreESW_SW_EEEEENS4_13SM90_TMA_LOADENS4_14ComposedLayoutINS4_7SwizzleILi3ELi4ELi3EEENS4_18smem_ptr_flag_bitsILi8EEENSQ_INS5_IJNSA_ILi8EEENSA_ILi128EEEEEENS5_IJS16_SB_EEEEEEEvNS4_8identityESZ_S1A_vS1B_EENS_8epilogue10collective6detail29Sm90TmaWarpSpecializedAdapterINS1E_15DefaultEpilogueIaSJ_SJ_NS1D_6thread17LinearCombinationIaLi1EiiLNS1I_9ScaleType4KindE0ELNS_15FloatRoundStyleE2EaEENS1_15EpilogueDefaultEEEEEvvEEEEvNT_6ParamsE)
        .other          _ZN7cutlass13device_kernelINS_4gemm6kernel13GemmUniversalIN4cute5tupleIJiiiiEEENS1_10collective13CollectiveMmaINS1_34MainloopSm90TmaGmmaWarpSpecializedILi2ENS5_IJNS4_1CILi1EEESB_SB_EEENS1_35KernelTmaWarpSpecializedCooperativeEEENS5_IJNSA_ILi192EEENSA_ILi112EEENSA_ILi256EEEEEEaNS5_IJlSB_lEEEaSJ_NS4_8TiledMMAINS4_8MMA_AtomIJNS4_4SM904GMMA26MMA_64x16x32_S32S8S8_SS_TNEEEENS4_6LayoutINS5_IJNSA_ILi2EEESB_SB_EEENS5_IJSB_NSA_ILi0EEEST_EEEEENS5_IJNS4_10UnderscoreESW_SW_EEEEENS4_13SM90_TMA_LOADENS4_14ComposedLayoutINS4_7SwizzleILi3ELi4ELi3EEENS4_18smem_ptr_flag_bitsILi8EEENSQ_INS5_IJNSA_ILi8EEENSA_ILi128EEEEEENS5_IJS16_SB_EEEEEEEvNS4_8identityESZ_S1A_vS1B_EENS_8epilogue10collective6detail29Sm90TmaWarpSpecializedAdapterINS1E_15DefaultEpilogueIaSJ_SJ_NS1D_6thread17LinearCombinationIaLi1EiiLNS1I_9ScaleType4KindE0ELNS_15FloatRoundStyleE2EaEENS1_15EpilogueDefaultEEEEEvvEEEEvNT_6ParamsE,@"STO_CUDA_ENTRY STV_DEFAULT"
_ZN7cutlass13device_kernelINS_4gemm6kernel13GemmUniversalIN4cute5tupleIJiiiiEEENS1_10collective13CollectiveMmaINS1_34MainloopSm90TmaGmmaWarpSpecializedILi2ENS5_IJNS4_1CILi1EEESB_SB_EEENS1_35KernelTmaWarpSpecializedCooperativeEEENS5_IJNSA_ILi192EEENSA_ILi112EEENSA_ILi256EEEEEEaNS5_IJlSB_lEEEaSJ_NS4_8TiledMMAINS4_8MMA_AtomIJNS4_4SM904GMMA26MMA_64x16x32_S32S8S8_SS_TNEEEENS4_6LayoutINS5_IJNSA_ILi2EEESB_SB_EEENS5_IJSB_NSA_ILi0EEEST_EEEEENS5_IJNS4_10UnderscoreESW_SW_EEEEENS4_13SM90_TMA_LOADENS4_14ComposedLayoutINS4_7SwizzleILi3ELi4ELi3EEENS4_18smem_ptr_flag_bitsILi8EEENSQ_INS5_IJNSA_ILi8EEENSA_ILi128EEEEEENS5_IJS16_SB_EEEEEEEvNS4_8identityESZ_S1A_vS1B_EENS_8epilogue10collective6detail29Sm90TmaWarpSpecializedAdapterINS1E_15DefaultEpilogueIaSJ_SJ_NS1D_6thread17LinearCombinationIaLi1EiiLNS1I_9ScaleType4KindE0ELNS_15FloatRoundStyleE2EaEENS1_15EpilogueDefaultEEEEEvvEEEEvNT_6ParamsE:
[----:B------:R-:W0:Y:S01]  /*0000*/  LDC R1, c[0x0][0x28] ;  /* 0x00000a00ff017b82 */ /* 0x000e220000000800 */
[----:B------:R-:W1:Y:S01]  /*0010*/  S2R R18, SR_TID.X ;  /* 0x0000000000127919 */ /* 0x000e620000002100 */
[----:B------:R-:W-:Y:S01]  /*0020*/  ELECT P0, URZ, PT ;  /* 0x00000000003f782f */ /* 0x000fe20003800000 */
[----:B------:R-:W-:Y:S01]  /*0030*/  BSSY B0, `(.L_x_0) ;  /* 0x000000f000007945 */ /* 0x000fe20003800000 */
[--C-:B-1----:R-:W-:Y:S02]  /*0040*/  SHF.R.U32.HI R0, RZ, 0x5, R18.reuse ;  /* 0x00000005ff007819 */ /* 0x102fe40000011612 */
[----:B------:R-:W-:-:S03]  /*0050*/  SHF.R.U32.HI R2, RZ, 0x7, R18 ;  /* 0x00000007ff027819 */ /* 0x000fc60000011612 */
[----:B------:R-:W1:Y:S04]  /*0060*/  SHFL.IDX PT, R5, R0, RZ, 0x1f ;  /* 0x00001fff00057589 */ /* 0x000e6800000e0000 */
[----:B------:R2:W3:Y:S01]  /*0070*/  SHFL.IDX PT, R8, R2, RZ, 0x1f ;  /* 0x00001fff02087589 */ /* 0x0004e200000e0000 */
[----:B-1----:R-:W-:-:S13]  /*0080*/  ISETP.NE.OR P0, PT, R5, RZ, !P0 ;  /* 0x000000ff0500720c */ /* 0x002fda0004705670 */
[----:B0-23--:R-:W-:Y:S05]  /*0090*/  @P0 BRA `(.L_x_1) ;  /* 0x0000000000200947 */ /* 0x00dfea0003800000 */
[----:B------:R-:W-:Y:S02]  /*00a0*/  ULDC.64 UR4, c[0x0][0x198] ;  /* 0x0000660000047ab9 */ /* 0x000fe40000000a00 */
[----:B------:R-:W-:Y:S02]  /*00b0*/  UIADD3 UR6, UP0, UR4, 0xf0, URZ ;  /* 0x000000f004067890 */ /* 0x000fe4000ff1e03f */
[----:B------:R-:W-:Y:S02]  /*00c0*/  UIADD3 UR4, UP1, UR4, 0x1f0, URZ ;  /* 0x000001f004047890 */ /* 0x000fe4000ff3e03f */
[----:B------:R-:W-:Y:S02]  /*00d0*/  UIADD3.X UR7, URZ, UR5, URZ, UP0, !UPT ;  /* 0x000000053f077290 */ /* 0x000fe400087fe43f */
[----:B------:R-:W-:-:S07]  /*00e0*/  UIADD3.X UR5, URZ, UR5, URZ, UP1, !UPT ;  /* 0x000000053f057290 */ /* 0x000fce0008ffe43f */
[----:B------:R0:W-:Y:S02]  /*00f0*/  UTMACCTL.PF [UR6] ;  /* 0x00000000060079b9 */ /* 0x0001e40008040000 */
[----:B------:R0:W-:Y:S02]  /*0100*/  UTMACCTL.PF [UR4] ;  /* 0x00000000040079b9 */ /* 0x0001e40008040000 */
[----:B0-----:R-:W-:Y:S01]  /*0110*/  NOP ;  /* 0x0000000000007918 */ /* 0x001fe20000000000 */
.L_x_1:
[----:B------:R-:W-:Y:S05]  /*0120*/  BSYNC B0 ;  /* 0x0000000000007941 */ /* 0x000fea0003800000 */
.L_x_0:
[----:B------:R-:W0:Y:S02]  /*0130*/  SHFL.IDX PT, R2, R0, RZ, 0x1f ;  /* 0x00001fff00027589 */ /* 0x000e2400000e0000 */
[----:B0-----:R-:W-:-:S13]  /*0140*/  ISETP.NE.AND P0, PT, R2, RZ, PT ;  /* 0x000000ff0200720c */ /* 0x001fda0003f05270 */
[----:B------:R-:W-:Y:S05]  /*0150*/  @P0 BRA `(.L_x_2) ;  /* 0x0000000000480947 */ /* 0x000fea0003800000 */
[----:B------:R-:W0:Y:S01]  /*0160*/  S2UR UR8, SR_CgaCtaId ;  /* 0x00000000000879c3 */ /* 0x000e220000008800 */
[----:B------:R-:W-:Y:S01]  /*0170*/  UMOV UR4, 0x400 ;  /* 0x0000040000047882 */ /* 0x000fe20000000000 */
[----:B------:R-:W-:Y:S01]  /*0180*/  UMOV UR5, 0x1 ;  /* 0x0000000100057882 */ /* 0x000fe20000000000 */
[----:B------:R-:W-:Y:S01]  /*0190*/  UMOV UR6, 0x100 ;  /* 0x0000010000067882 */ /* 0x000fe20000000000 */
[----:B------:R-:W-:Y:S01]  /*01a0*/  ELECT P0, URZ, PT ;  /* 0x00000000003f782f */ /* 0x000fe20003800000 */
[----:B------:R-:W-:-:S04]  /*01b0*/  UIADD3 UR6, -UR6, 0x100000, URZ ;  /* 0x0010000006067890 */ /* 0x000fc8000fffe13f */
[----:B------:R-:W-:Y:S02]  /*01c0*/  USHF.L.U32 UR7, UR6, 0xb, URZ ;  /* 0x0000000b06077899 */ /* 0x000fe4000800063f */
[----:B------:R-:W-:Y:S02]  /*01d0*/  USHF.L.U32 UR6, UR6, 0x1, URZ ;  /* 0x0000000106067899 */ /* 0x000fe4000800063f */
[----:B0-----:R-:W-:Y:S02]  /*01e0*/  ULEA UR8, UR8, UR4, 0x18 ;  /* 0x0000000408087291 */ /* 0x001fe4000f8ec03f */
[----:B------:R-:W-:-:S04]  /*01f0*/  UIADD3 UR4, -UR5, 0x100000, URZ ;  /* 0x0010000005047890 */ /* 0x000fc8000fffe13f */
[----:B------:R-:W-:Y:S02]  /*0200*/  USHF.L.U32 UR5, UR4, 0xb, URZ ;  /* 0x0000000b04057899 */ /* 0x000fe4000800063f */
[----:B------:R-:W-:Y:S01]  /*0210*/  USHF.L.U32 UR4, UR4, 0x1, URZ ;  /* 0x0000000104047899 */ /* 0x000fe2000800063f */
[----:B------:R-:W0:Y:S11]  /*0220*/  FENCE.VIEW.ASYNC.S ;  /* 0x00000000000073c6 */ /* 0x000e360000000000 */
[----:B0-----:R0:W1:Y:S01]  /*0230*/  SYNCS.EXCH.64 URZ, [UR8], UR4 ;  /* 0x00000004083f75b2 */ /* 0x0010620008000100 */
[----:B------:R0:W2:Y:S01]  /*0240*/  SYNCS.EXCH.64 URZ, [UR8+0x10], UR6 ;  /* 0x00001006083f75b2 */ /* 0x0000a20008000100 */
[----:B------:R0:W3:Y:S01]  /*0250*/  SYNCS.EXCH.64 URZ, [UR8+0x8], UR4 ;  /* 0x00000804083f75b2 */ /* 0x0000e20008000100 */
[----:B------:R0:W4:Y:S01]  /*0260*/  SYNCS.EXCH.64 URZ, [UR8+0x18], UR6 ;  /* 0x00001806083f75b2 */ /* 0x0001220008000100 */
[----:B------:R-:W-:Y:S01]  /*0270*/  NOP ;  /* 0x0000000000007918 */ /* 0x000fe20000000000 */
.L_x_2:
[----:B------:R-:W5:Y:S01]  /*0280*/  SHFL.IDX PT, R0, R0, RZ, 0x1f ;  /* 0x00001fff00007589 */ /* 0x000f6200000e0000 */
[----:B------:R-:W-:Y:S01]  /*0290*/  ELECT P0, URZ, PT ;  /* 0x00000000003f782f */ /* 0x000fe20003800000 */
[----:B------:R-:W1:Y:S01]  /*02a0*/  LDC R2, c[0x0][0x65c] ;  /* 0x00019700ff027b82 */ /* 0x000e620000000800 */
[----:B------:R-:W-:Y:S01]  /*02b0*/  SHF.R.S32.HI R6, RZ, 0x1f, R5 ;  /* 0x0000001fff067819 */ /* 0x000fe20000011405 */
[----:B------:R-:W2:Y:S01]  /*02c0*/  S2R R3, SR_CTAID.Y ;  /* 0x0000000000037919 */ /* 0x000ea20000002600 */
[----:B0-----:R-:W-:Y:S01]  /*02d0*/  UMOV UR4, 0x20 ;  /* 0x0000002000047882 */ /* 0x001fe20000000000 */
[----:B------:R-:W-:Y:S01]  /*02e0*/  ISETP.NE.AND P2, PT, R8, RZ, PT ;  /* 0x000000ff0800720c */ /* 0x000fe20003f45270 */
[----:B------:R-:W-:Y:S01]  /*02f0*/  NOP ;  /* 0x0000000000007918 */ /* 0x000fe20000000000 */
[----:B------:R-:W0:Y:S01]  /*0300*/  S2R R4, SR_CTAID.X ;  /* 0x0000000000047919 */ /* 0x000e220000002500 */
[----:B------:R-:W-:Y:S01]  /*0310*/  LEA.HI R6, R6, R5, RZ, 0x2 ;  /* 0x0000000506067211 */ /* 0x000fe200078f10ff */
[----:B------:R-:W-:Y:S01]  /*0320*/  NOP ;  /* 0x0000000000007918 */ /* 0x000fe20000000000 */
[----:B-----5:R-:W-:-:S02]  /*0330*/  ISETP.NE.OR P0, PT, R0, RZ, !P0 ;  /* 0x000000ff0000720c */ /* 0x020fc40004705670 */
[----:B-1----:R-:W-:-:S04]  /*0340*/  ISETP.NE.AND P3, PT, R2, 0x1, PT ;  /* 0x000000010200780c */ /* 0x002fc80003f65270 */
[----:B------:R-:W-:Y:S02]  /*0350*/  P2R R0, PR, RZ, 0x8 ;  /* 0x00000008ff007803 */ /* 0x000fe40000000000 */
[----:B------:R-:W-:-:S05]  /*0360*/  LOP3.LUT R0, R6, 0xfffffffc, RZ, 0xc0, !PT ;  /* 0xfffffffc06007812 */ /* 0x000fca00078ec0ff */
[----:B------:R-:W-:Y:S01]  /*0370*/  VOTEU.ALL UP0, P0 ;  /* 0x00000000003f7886 */ /* 0x000fe20000000000 */
[----:B------:R-:W-:Y:S01]  /*0380*/  IMAD.IADD R0, R5, 0x1, -R0 ;  /* 0x0000000105007824 */ /* 0x000fe200078e0a00 */
[----:B------:R-:W0:Y:S01]  /*0390*/  @P3 LDC R17, c[0x0][0x10] ;  /* 0x00000400ff113b82 */ /* 0x000e220000000800 */
[----:B------:R-:W-:Y:S01]  /*03a0*/  VOTEU.ALL UP1, P0 ;  /* 0x00000000003f7886 */ /* 0x000fe20000020000 */
[----:B--2---:R-:W-:Y:S01]  /*03b0*/  @P3 IMAD.MOV.U32 R6, RZ, RZ, R3 ;  /* 0x000000ffff063224 */ /* 0x004fe200078e0003 */
[----:B------:R-:W-:Y:S01]  /*03c0*/  @!UP0 UMOV UR6, 0x400 ;  /* 0x0000040000068882 */ /* 0x000fe20000000000 */
[----:B------:R-:W-:-:S04]  /*03d0*/  @!UP0 UIADD3 UR4, -UR4, 0x100000, URZ ;  /* 0x0010000004048890 */ /* 0x000fc8000fffe13f */
[----:B------:R-:W-:Y:S02]  /*03e0*/  @!UP0 USHF.L.U32 UR5, UR4, 0xb, URZ ;  /* 0x0000000b04058899 */ /* 0x000fe4000800063f */
[----:B------:R-:W-:Y:S01]  /*03f0*/  @!UP0 USHF.L.U32 UR4, UR4, 0x1, URZ ;  /* 0x0000000104048899 */ /* 0x000fe2000800063f */
[----:B------:R-:W-:Y:S02]  /*0400*/  @P3 IMAD.MOV.U32 R7, RZ, RZ, RZ ;  /* 0x000000ffff073224 */ /* 0x000fe400078e00ff */
[----:B------:R-:W-:Y:S01]  /*0410*/  IMAD.MOV.U32 R5, RZ, RZ, RZ ;  /* 0x000000ffff057224 */ /* 0x000fe200078e00ff */
[----:B------:R-:W1:Y:S01]  /*0420*/  @!UP0 S2UR UR7, SR_CgaCtaId ;  /* 0x00000000000789c3 */ /* 0x000e620000008800 */
[----:B------:R-:W-:-:S07]  /*0430*/  @P3 IMAD.MOV.U32 R11, RZ, RZ, RZ ;  /* 0x000000ffff0b3224 */ /* 0x000fce00078e00ff */
[----:B------:R-:W2:Y:S01]  /*0440*/  @!P3 LDC R9, c[0x0][0xc] ;  /* 0x00000300ff09bb82 */ /* 0x000ea20000000800 */
[----:B0-----:R-:W-:-:S04]  /*0450*/  @P3 IMAD.WIDE.U32 R16, R4, R17, R6 ;  /* 0x0000001104103225 */ /* 0x001fc800078e0006 */
[----:B------:R-:W-:Y:S01]  /*0460*/  @P3 IMAD.IADD R17, R17, 0x1, R11 ;  /* 0x0000000111113824 */ /* 0x000fe200078e020b */
[----:B-1----:R-:W-:Y:S01]  /*0470*/  @!UP0 ULEA UR6, UR7, UR6, 0x18 ;  /* 0x0000000607068291 */ /* 0x002fe2000f8ec03f */
[----:B------:R-:W-:Y:S01]  /*0480*/  VOTEU.ALL UP0, P0 ;  /* 0x00000000003f7886 */ /* 0x000fe20000000000 */
[----:B------:R-:W-:-:S04]  /*0490*/  ISETP.NE.AND P0, PT, R0, 0x3, PT ;  /* 0x000000030000780c */ /* 0x000fc80003f05270 */
[----:B------:R-:W-:Y:S01]  /*04a0*/  ISETP.EQ.OR P0, PT, R0, RZ, !P0 ;  /* 0x000000ff0000720c */ /* 0x000fe20004702670 */
[----:B--2---:R-:W-:-:S03]  /*04b0*/  @!P3 IMAD.WIDE.U32 R6, R9, R3, R4 ;  /* 0x000000030906b225 */ /* 0x004fc600078e0004 */
[C---:B------:R-:W-:Y:S01]  /*04c0*/  ISETP.EQ.AND P0, PT, R8.reuse, RZ, P0 ;  /* 0x000000ff0800720c */ /* 0x040fe20000702270 */
[----:B------:R-:W-:Y:S01]  /*04d0*/  VIADD R8, R8, 0xffffffff ;  /* 0xffffffff08087836 */ /* 0x000fe20000000000 */
[----:B------:R-:W0:Y:S02]  /*04e0*/  FENCE.VIEW.ASYNC.S ;  /* 0x00000000000073c6 */ /* 0x000e240000000000 */
[----:B0-----:R0:W3:Y:S01]  /*04f0*/  @!UP0 SYNCS.EXCH.64 URZ, [UR6+0x30], UR4 ;  /* 0x00003004063f85b2 */ /* 0x0010e20008000100 */
[----:B------:R-:W-:Y:S01]  /*0500*/  @!P3 IMAD.MOV.U32 R16, RZ, RZ, R6 ;  /* 0x000000ffff10b224 */ /* 0x000fe200078e0006 */
[----:B------:R-:W-:Y:S01]  /*0510*/  SEL R19, RZ, 0x1, !P0 ;  /* 0x00000001ff137807 */ /* 0x000fe20004000000 */
[----:B------:R-:W-:Y:S01]  /*0520*/  @!P3 IMAD.MOV.U32 R17, RZ, RZ, R7 ;  /* 0x000000ffff11b224 */ /* 0x000fe200078e0007 */
[----:B------:R-:W-:-:S04]  /*0530*/  ISETP.GE.U32.AND P1, PT, R8, 0x2, PT ;  /* 0x000000020800780c */ /* 0x000fc80003f26070 */
[----:B------:R-:W-:Y:S01]  /*0540*/  SEL R19, R19, 0x2, P1 ;  /* 0x0000000213137807 */ /* 0x000fe20000800000 */
[----:B------:R0:W3:Y:S01]  /*0550*/  @!UP1 SYNCS.EXCH.64 URZ, [UR6+0x38], UR4 ;  /* 0x00003804063f95b2 */ /* 0x0000e20008000100 */
[----:B------:R-:W-:Y:S01]  /*0560*/  NOP ;  /* 0x0000000000007918 */ /* 0x000fe20000000000 */
[----:B---34-:R-:W-:Y:S06]  /*0570*/  BAR.SYNC.DEFER_BLOCKING 0x0 ;  /* 0x0000000000007b1d */ /* 0x018fec0000010000 */
[----:B------:R-:W-:Y:S05]  /*0580*/  @!P2 BRA `(.L_x_3) ;  /* 0x000000c8005ca947 */ /* 0x000fea0003800000 */
[----:B------:R-:W-:-:S13]  /*0590*/  ISETP.GT.U32.AND P0, PT, R8, 0x1, PT ;  /* 0x000000010800780c */ /* 0x000fda0003f04070 */
[----:B0-----:R-:W-:Y:S05]  /*05a0*/  @P0 EXIT ;  /* 0x000000000000094d */ /* 0x001fea0003800000 */
[----:B------:R-:W-:Y:S01]  /*05b0*/  ULDC.64 UR4, c[0x0][0x650] ;  /* 0x0001940000047ab9 */ /* 0x000fe20000000a00 */
[----:B------:R-:W-:Y:S01]  /*05c0*/  PRMT R0, RZ, 0x7610, R0 ;  /* 0x00007610ff007816 */ /* 0x000fe20000000000 */
[----:B------:R-:W-:Y:S01]  /*05d0*/  IMAD.MOV.U32 R23, RZ, RZ, -0x1 ;  /* 0xffffffffff177424 */ /* 0x000fe200078e00ff */
[----:B------:R-:W-:Y:S01]  /*05e0*/  ISETP.GE.U32.AND P0, PT, R16, UR4, PT ;  /* 0x0000000410007c0c */ /* 0x000fe2000bf06070 */
[----:B------:R-:W-:Y:S02]  /*05f0*/  IMAD.MOV.U32 R137, RZ, RZ, -0x1 ;  /* 0xffffffffff897424 */ /* 0x000fe400078e00ff */
[----:B------:R-:W-:Y:S01]  /*0600*/  IMAD.MOV.U32 R22, RZ, RZ, -0x1 ;  /* 0xffffffffff167424 */ /* 0x000fe200078e00ff */
[----:B------:R-:W-:-:S13]  /*0610*/  ISETP.GE.U32.AND.EX P0, PT, R17, UR5, PT, P0 ;  /* 0x0000000511007c0c */ /* 0x000fda000bf06100 */
[----:B------:R-:W-:Y:S05]  /*0620*/  @P0 BRA `(.L_x_4) ;  /* 0x0000000400580947 */ /* 0x000fea0003800000 */
[----:B------:R-:W0:Y:S01]  /*0630*/  LDC.64 R14, c[0x0][0x628] ;  /* 0x00018a00ff0e7b82 */ /* 0x000e220000000a00 */
[----:B------:R-:W-:Y:S02]  /*0640*/  IMAD.MOV.U32 R6, RZ, RZ, R16 ;  /* 0x000000ffff067224 */ /* 0x000fe400078e0010 */
[----:B------:R-:W-:-:S05]  /*0650*/  IMAD.MOV.U32 R7, RZ, RZ, R17 ;  /* 0x000000ffff077224 */ /* 0x000fca00078e0011 */
[----:B------:R-:W1:Y:S08]  /*0660*/  LDC R0, c[0x0][0x630] ;  /* 0x00018c00ff007b82 */ /* 0x000e700000000800 */
[----:B------:R-:W2:Y:S01]  /*0670*/  LDC.64 R20, c[0x0][0x620] ;  /* 0x00018800ff147b82 */ /* 0x000ea20000000a00 */
[----:B0-----:R-:W-:-:S04]  /*0680*/  ISETP.NE.U32.AND P0, PT, R14, RZ, PT ;  /* 0x000000ff0e00720c */ /* 0x001fc80003f05070 */
[----:B------:R-:W-:-:S13]  /*0690*/  ISETP.NE.AND.EX P0, PT, R15, RZ, PT, P0 ;  /* 0x000000ff0f00720c */ /* 0x000fda0003f05300 */
[----:B-12---:R-:W-:Y:S05]  /*06a0*/  @!P0 BRA `(.L_x_5) ;  /* 0x0000000000288947 */ /* 0x006fea0003800000 */
[----:B------:R-:W0:Y:S02]  /*06b0*/  LDC R11, c[0x0][0x634] ;  /* 0x00018d00ff0b7b82 */ /* 0x000e240000000800 */
[----:B0-----:R-:W-:-:S05]  /*06c0*/  IADD3 R11, P0, R16, R11, RZ ;  /* 0x0000000b100b7210 */ /* 0x001fca0007f1e0ff */
[----:B------:R-:W-:-:S04]  /*06d0*/  IMAD.X R13, RZ, RZ, R17, P0 ;  /* 0x000000ffff0d7224 */ /* 0x000fc800000e0611 */
[----:B------:R-:W-:-:S04]  /*06e0*/  IMAD.WIDE.U32 R6, R13, R14, RZ ;  /* 0x0000000e0d067225 */ /* 0x000fc800078e00ff */
[----:B------:R-:W-:-:S04]  /*06f0*/  IMAD.WIDE.U32 R8, P0, R11, R15, R6 ;  /* 0x0000000f0b087225 */ /* 0x000fc80007800006 */
[----:B------:R-:W-:-:S04]  /*0700*/  IMAD.WIDE.U32 R6, R11, R14, RZ ;  /* 0x0000000e0b067225 */ /* 0x000fc800078e00ff */
[----:B------:R-:W-:Y:S01]  /*0710*/  IMAD.X R11, RZ, RZ, RZ, P0 ;  /* 0x000000ffff0b7224 */ /* 0x000fe200000e06ff */
[----:B------:R-:W-:Y:S01]  /*0720*/  IADD3 RZ, P0, R7, R8, RZ ;  /* 0x0000000807ff7210 */ /* 0x000fe20007f1e0ff */
[----:B------:R-:W-:-:S04]  /*0730*/  IMAD.MOV.U32 R10, RZ, RZ, R9 ;  /* 0x000000ffff0a7224 */ /* 0x000fc800078e0009 */
[----:B------:R-:W-:-:S08]  /*0740*/  IMAD.WIDE.U32.X R6, R13, R15, R10, P0 ;  /* 0x0000000f0d067225 */ /* 0x000fd000000e040a */
.L_x_5:
[-CC-:B------:R-:W-:Y:S01]  /*0750*/  SHF.R.U64 R25, R6, R0.reuse, R7.reuse ;  /* 0x0000000006197219 */ /* 0x180fe20000001207 */
[----:B------:R-:W0:Y:S01]  /*0760*/  LDC R10, c[0x0][0x618] ;  /* 0x00018600ff0a7b82 */ /* 0x000e220000000800 */
[----:B------:R-:W-:Y:S01]  /*0770*/  SHF.R.U32.HI R5, RZ, R0, R7 ;  /* 0x00000000ff057219 */ /* 0x000fe20000011607 */
[----:B------:R-:W-:Y:S01]  /*0780*/  ULDC UR4, c[0x0][0x150] ;  /* 0x0000540000047ab9 */ /* 0x000fe20000000800 */
[----:B------:R-:W-:Y:S02]  /*0790*/  IADD3 R9, P0, RZ, -R25, RZ ;  /* 0x80000019ff097210 */ /* 0x000fe40007f1e0ff */
[----:B------:R-:W-:-:S03]  /*07a0*/  I2FP.F32.U32 R0, R4 ;  /* 0x0000000400007245 */ /* 0x000fc60000201000 */
[----:B------:R-:W1:Y:S01]  /*07b0*/  LDC.64 R26, c[0x0][0x640] ;  /* 0x00019000ff1a7b82 */ /* 0x000e620000000a00 */
[----:B------:R-:W-:Y:S02]  /*07c0*/  IMAD.X R11, RZ, RZ, ~R5, P0 ;  /* 0x000000ffff0b7224 */ /* 0x000fe400000e0e05 */
[----:B------:R-:W-:Y:S01]  /*07d0*/  FMUL R0, R0, UR4 ;  /* 0x0000000400007c20 */ /* 0x000fe20008400000 */
[----:B------:R-:W-:Y:S01]  /*07e0*/  IMAD.WIDE.U32 R6, R9, R20, R16 ;  /* 0x0000001409067225 */ /* 0x000fe200078e0010 */
[----:B------:R-:W-:-:S03]  /*07f0*/  ULDC UR4, c[0x0][0x154] ;  /* 0x0000550000047ab9 */ /* 0x000fc60000000800 */
[----:B------:R-:W-:Y:S01]  /*0800*/  IMAD R8, R11, R20, RZ ;  /* 0x000000140b087224 */ /* 0x000fe200078e02ff */
[----:B------:R-:W2:Y:S01]  /*0810*/  LDC R5, c[0x0][0x144] ;  /* 0x00005100ff057b82 */ /* 0x000ea20000000800 */
[----:B------:R-:W3:Y:S02]  /*0820*/  F2I.U32.TRUNC.NTZ R0, R0 ;  /* 0x0000000000007305 */ /* 0x000ee4000020f000 */
[----:B------:R-:W-:-:S04]  /*0830*/  IMAD R9, R9, R21, R8 ;  /* 0x0000001509097224 */ /* 0x000fc800078e0208 */
[----:B------:R-:W-:Y:S01]  /*0840*/  IMAD.IADD R7, R7, 0x1, R9 ;  /* 0x0000000107077824 */ /* 0x000fe200078e0209 */
[----:B------:R-:W4:Y:S01]  /*0850*/  LDC R12, c[0x0][0x608] ;  /* 0x00018200ff0c7b82 */ /* 0x000f220000000800 */
[----:B------:R-:W-:-:S03]  /*0860*/  IMAD.MOV.U32 R9, RZ, RZ, -0x1 ;  /* 0xffffffffff097424 */ /* 0x000fc600078e00ff */
[-CC-:B0-----:R-:W-:Y:S02]  /*0870*/  SHF.R.U64 R20, R6, R10.reuse, R7.reuse ;  /* 0x0000000a06147219 */ /* 0x181fe40000001207 */
[----:B------:R-:W-:Y:S02]  /*0880*/  I2FP.F32.U32 R6, R3 ;  /* 0x0000000300067245 */ /* 0x000fe40000201000 */
[----:B------:R-:W0:Y:S01]  /*0890*/  LDC R24, c[0x0][0x658] ;  /* 0x00019600ff187b82 */ /* 0x000e220000000800 */
[----:B-1----:R-:W-:Y:S01]  /*08a0*/  ISETP.NE.U32.AND P0, PT, R26, RZ, PT ;  /* 0x000000ff1a00720c */ /* 0x002fe20003f05070 */
[----:B---3--:R-:W-:Y:S01]  /*08b0*/  IMAD.MOV R8, RZ, RZ, -R0 ;  /* 0x000000ffff087224 */ /* 0x008fe200078e0a00 */
[----:B------:R-:W-:Y:S01]  /*08c0*/  SHF.R.U32.HI R7, RZ, R10, R7 ;  /* 0x0000000aff077219 */ /* 0x000fe20000011607 */
[----:B------:R-:W-:Y:S01]  /*08d0*/  FMUL R6, R6, UR4 ;  /* 0x0000000406067c20 */ /* 0x000fe20008400000 */
[----:B------:R-:W-:-:S03]  /*08e0*/  ISETP.NE.AND.EX P0, PT, R27, RZ, PT, P0 ;  /* 0x000000ff1b00720c */ /* 0x000fc60003f05300 */
[----:B------:R-:W1:Y:S01]  /*08f0*/  LDC R14, c[0x0][0x148] ;  /* 0x00005200ff0e7b82 */ /* 0x000e620000000800 */
[----:B--2---:R-:W-:-:S07]  /*0900*/  IMAD R0, R5, R8, R4 ;  /* 0x0000000805007224 */ /* 0x004fce00078e0204 */
[----:B------:R-:W2:Y:S01]  /*0910*/  LDC R22, c[0x0][0x600] ;  /* 0x00018000ff167b82 */ /* 0x000ea20000000800 */
[-CC-:B----4-:R-:W-:Y:S02]  /*0920*/  SHF.R.U64 R28, R20, R12.reuse, R7.reuse ;  /* 0x0000000c141c7219 */ /* 0x190fe40000001207 */
[----:B------:R-:W-:Y:S01]  /*0930*/  SHF.R.U32.HI R5, RZ, R12, R7 ;  /* 0x0000000cff057219 */ /* 0x000fe20000011607 */
[----:B------:R-:W-:Y:S01]  /*0940*/  IMAD.MOV.U32 R7, RZ, RZ, 0x1 ;  /* 0x00000001ff077424 */ /* 0x000fe200078e00ff */
[----:B------:R3:W4:Y:S03]  /*0950*/  F2I.U32.TRUNC.NTZ R12, R6 ;  /* 0x00000006000c7305 */ /* 0x000726000020f000 */
[----:B------:R-:W1:Y:S01]  /*0960*/  LDC R15, c[0x0][0x648] ;  /* 0x00019200ff0f7b82 */ /* 0x000e620000000800 */
[-C--:B0-----:R-:W-:Y:S02]  /*0970*/  SHF.L.U32 R4, R9, R24.reuse, RZ ;  /* 0x0000001809047219 */ /* 0x081fe400000006ff */
[----:B------:R-:W-:-:S02]  /*0980*/  SHF.R.U64 R30, R28, R24, R5 ;  /* 0x000000181c1e7219 */ /* 0x000fc40000001205 */
[----:B------:R-:W-:Y:S02]  /*0990*/  LOP3.LUT R11, RZ, R4, RZ, 0x33, !PT ;  /* 0x00000004ff0b7212 */ /* 0x000fe400078e33ff */
[-C--:B------:R-:W-:Y:S01]  /*09a0*/  SHF.R.U32.HI R5, RZ, R24.reuse, R5 ;  /* 0x00000018ff057219 */ /* 0x080fe20000011605 */
[----:B------:R-:W0:Y:S01]  /*09b0*/  LDC R21, c[0x0][0x638] ;  /* 0x00018e00ff157b82 */ /* 0x000e220000000800 */
[----:B------:R-:W-:Y:S01]  /*09c0*/  SHF.L.U32 R10, R7, R24, RZ ;  /* 0x00000018070a7219 */ /* 0x000fe200000006ff */
[----:B------:R-:W-:-:S06]  /*09d0*/  IMAD.MOV.U32 R4, RZ, RZ, R30 ;  /* 0x000000ffff047224 */ /* 0x000fcc00078e001e */
[----:B------:R-:W0:Y:S01]  /*09e0*/  LDC R23, c[0x0][0x610] ;  /* 0x00018400ff177b82 */ /* 0x000e220000000800 */
[----:B---34-:R-:W-:Y:S05]  /*09f0*/  @!P0 BRA `(.L_x_6) ;  /* 0x0000000000288947 */ /* 0x018fea0003800000 */
[----:B------:R-:W3:Y:S02]  /*0a00*/  LDC R9, c[0x0][0x64c] ;  /* 0x00019300ff097b82 */ /* 0x000ee40000000800 */
[----:B---3--:R-:W-:-:S05]  /*0a10*/  IADD3 R9, P0, R30, R9, RZ ;  /* 0x000000091e097210 */ /* 0x008fca0007f1e0ff */
        /* <DEDUP_REMOVED lines=8> */
.L_x_6:
[----:B-1----:R-:W-:Y:S01]  /*0aa0*/  SHF.R.U64 R4, R4, R15, R5 ;  /* 0x0000000f04047219 */ /* 0x002fe20000001205 */
[----:B--2---:R-:W-:Y:S01]  /*0ab0*/  VIADD R5, R22, 0xffffffff ;  /* 0xffffffff16057836 */ /* 0x004fe20000000000 */
[----:B------:R-:W-:Y:S01]  /*0ac0*/  LOP3.LUT R11, R28, R11, RZ, 0xc0, !PT ;  /* 0x0000000b1c0b7212 */ /* 0x000fe200078ec0ff */
[----:B------:R-:W-:Y:S02]  /*0ad0*/  IMAD.MOV R12, RZ, RZ, -R12 ;  /* 0x000000ffff0c7224 */ /* 0x000fe400078e0a0c */
[----:B------:R-:W-:Y:S02]  /*0ae0*/  IMAD.MOV R6, RZ, RZ, -R4 ;  /* 0x000000ffff067224 */ /* 0x000fe400078e0a04 */
[----:B------:R-:W-:Y:S01]  /*0af0*/  IMAD R11, R10, R4, R11 ;  /* 0x000000040a0b7224 */ /* 0x000fe200078e020b */
[----:B------:R-:W-:Y:S01]  /*0b00*/  LOP3.LUT R4, R20, R5, RZ, 0xc0, !PT ;  /* 0x0000000514047212 */ /* 0x000fe200078ec0ff */
[----:B------:R-:W-:Y:S02]  /*0b10*/  @P3 IMAD R0, R14, R12, R3 ;  /* 0x0000000c0e003224 */ /* 0x000fe400078e0203 */
[----:B0-----:R-:W-:-:S02]  /*0b20*/  IMAD R3, R6, R21, R30 ;  /* 0x0000001506037224 */ /* 0x001fc400078e021e */
[----:B------:R-:W-:Y:S02]  /*0b30*/  IMAD R23, R11, R23, R0 ;  /* 0x000000170b177224 */ /* 0x000fe400078e0200 */
[----:B------:R-:W-:Y:S02]  /*0b40*/  IMAD R4, R3, R22, R4 ;  /* 0x0000001603047224 */ /* 0x000fe400078e0204 */
[----:B------:R-:W-:Y:S02]  /*0b50*/  IMAD.MOV.U32 R0, RZ, RZ, 0x1 ;  /* 0x00000001ff007424 */ /* 0x000fe400078e00ff */
[----:B------:R-:W-:Y:S01]  /*0b60*/  IMAD.MOV.U32 R22, RZ, RZ, R25 ;  /* 0x000000ffff167224 */ /* 0x000fe200078e0019 */
[----:B------:R-:W-:Y:S02]  /*0b70*/  SEL R137, R4, R23, !P3 ;  /* 0x0000001704897207 */ /* 0x000fe40005800000 */
[----:B------:R-:W-:-:S07]  /*0b80*/  SEL R23, R23, R4, !P3 ;  /* 0x0000000417177207 */ /* 0x000fce0005800000 */
.L_x_4:
[----:B------:R-:W-:-:S08]  /*0b90*/  NOP ;  /* 0x0000000000007918 */ /* 0x000fd00000000000 */
[----:B------:R-:W0:Y:S02]  /*0ba0*/  USETMAXREG.TRY_ALLOC.CTAPOOL UP0, 0xe8 ;  /* 0x000000e8000079c8 */ /* 0x000e240008000600 */
[----:B0-----:R-:W-:-:S13]  /*0bb0*/  PLOP3.LUT P0, PT, PT, PT, UP0, 0x80, 0x0 ;  /* 0x000000000000781c */ /* 0x001fda0003f0f008 */
[----:B------:R-:W-:Y:S05]  /*0bc0*/  @!P0 BRA `(.L_x_4) ;  /* 0xfffffffc00f08947 */ /* 0x000fea000383ffff */
[----:B------:R-:W-:Y:S01]  /*0bd0*/  ULDC.64 UR4, c[0x0][0x598] ;  /* 0x0001660000047ab9 */ /* 0x000fe20000000a00 */
[----:B------:R-:W-:Y:S01]  /*0be0*/  ULDC.64 UR44, c[0x0][0x208] ;  /* 0x00008200002c7ab9 */ /* 0x000fe20000000a00 */
[----:B------:R-:W-:-:S04]  /*0bf0*/  ISETP.NE.U32.AND P0, PT, RZ, UR4, PT ;  /* 0x00000004ff007c0c */ /* 0x000fc8000bf05070 */
[----:B------:R-:W-:-:S13]  /*0c00*/  ISETP.NE.AND.EX P0, PT, RZ, UR5, PT, P0 ;  /* 0x00000005ff007c0c */ /* 0x000fda000bf05300 */
[----:B------:R-:W-:Y:S05]  /*0c10*/  @!P0 BRA `(.L_x_7) ;  /* 0x00000000001c8947 */ /* 0x000fea0003800000 */
[----:B------:R-:W0:Y:S02]  /*0c20*/  LDC.64 R4, c[0x0][0x598] ;  /* 0x00016600ff047b82 */ /* 0x000e240000000a00 */
[----:B0-----:R-:W2:Y:S02]  /*0c30*/  LDG.E.64 R4, desc[UR44][R4.64] ;  /* 0x0000002c04047981 */ /* 0x001ea4000c1e1b00 */
[----:B--2---:R-:W-:-:S04]  /*0c40*/  ISETP.NE.U32.AND P0, PT, R4, RZ, PT ;  /* 0x000000ff0400720c */ /* 0x004fc80003f05070 */
[----:B------:R-:W-:-:S13]  /*0c50*/  ISETP.NE.AND.EX P0, PT, R5, RZ, PT, P0 ;  /* 0x000000ff0500720c */ /* 0x000fda0003f05300 */
[----:B------:R-:W-:Y:S05]  /*0c60*/  @!P0 BRA `(.L_x_7) ;  /* 0x0000000000088947 */ /* 0x000fea0003800000 */
[----:B------:R0:W5:Y:S01]  /*0c70*/  LD.E R136, desc[UR44][R4.64] ;  /* 0x0000002c04887980 */ /* 0x000162000c101900 */
[----:B------:R-:W-:Y:S05]  /*0c80*/  BRA `(.L_x_8) ;  /* 0x0000000000247947 */ /* 0x000fea0003800000 */
.L_x_7:
[----:B------:R-:W-:Y:S02]  /*0c90*/  ULDC.64 UR4, c[0x0][0x588] ;  /* 0x0001620000047ab9 */ /* 0x000fe40000000a00 */
[----:B------:R-:W-:-:S04]  /*0ca0*/  ISETP.NE.U32.AND P0, PT, RZ, UR4, PT ;  /* 0x00000004ff007c0c */ /* 0x000fc8000bf05070 */
[----:B------:R-:W-:-:S13]  /*0cb0*/  ISETP.NE.AND.EX P0, PT, RZ, UR5, PT, P0 ;  /* 0x00000005ff007c0c */ /* 0x000fda000bf05300 */
[----:B------:R-:W-:Y:S05]  /*0cc0*/  @!P0 BRA `(.L_x_9) ;  /* 0x00000000000c8947 */ /* 0x000fea0003800000 */
[----:B------:R-:W0:Y:S02]  /*0cd0*/  LDC.64 R4, c[0x0][0x588] ;  /* 0x00016200ff047b82 */ /* 0x000e240000000a00 */
[----:B0-----:R1:W5:Y:S01]  /*0ce0*/  LDG.E R136, desc[UR44][R4.64] ;  /* 0x0000002c04887981 */ /* 0x001362000c1e1900 */
[----:B------:R-:W-:Y:S05]  /*0cf0*/  BRA `(.L_x_8) ;  /* 0x0000000000087947 */ /* 0x000fea0003800000 */
.L_x_9:
[----:B------:R-:W-:Y:S02]  /*0d00*/  ULDC UR4, c[0x0][0x580] ;  /* 0x0001600000047ab9 */ /* 0x000fe40000000800 */
[----:B------:R-:W-:-:S07]  /*0d10*/  IMAD.U32 R136, RZ, RZ, UR4 ;  /* 0x00000004ff887e24 */ /* 0x000fce000f8e00ff */
.L_x_8:
[----:B------:R-:W-:Y:S02]  /*0d20*/  ULDC.64 UR4, c[0x0][0x5a0] ;  /* 0x0001680000047ab9 */ /* 0x000fe40000000a00 */
[----:B------:R-:W-:-:S04]  /*0d30*/  ISETP.NE.U32.AND P0, PT, RZ, UR4, PT ;  /* 0x00000004ff007c0c */ /* 0x000fc8000bf05070 */
[----:B------:R-:W-:-:S13]  /*0d40*/  ISETP.NE.AND.EX P0, PT, RZ, UR5, PT, P0 ;  /* 0x00000005ff007c0c */ /* 0x000fda000bf05300 */
[----:B------:R-:W-:Y:S05]  /*0d50*/  @!P0 BRA `(.L_x_10) ;  /* 0x00000000001c8947 */ /* 0x000fea0003800000 */
[----:B01----:R-:W0:Y:S02]  /*0d60*/  LDC.64 R4, c[0x0][0x5a0] ;  /* 0x00016800ff047b82 */ /* 0x003e240000000a00 */
[----:B0-----:R-:W2:Y:S02]  /*0d70*/  LDG.E.64 R4, desc[UR44][R4.64] ;  /* 0x0000002c04047981 */ /* 0x001ea4000c1e1b00 */
[----:B--2---:R-:W-:-:S04]  /*0d80*/  ISETP.NE.U32.AND P0, PT, R4, RZ, PT ;  /* 0x000000ff0400720c */ /* 0x004fc80003f05070 */
[----:B------:R-:W-:-:S13]  /*0d90*/  ISETP.NE.AND.EX P0, PT, R5, RZ, PT, P0 ;  /* 0x000000ff0500720c */ /* 0x000fda0003f05300 */
[----:B------:R-:W-:Y:S05]  /*0da0*/  @!P0 BRA `(.L_x_10) ;  /* 0x0000000000088947 */ /* 0x000fea0003800000 */
[----:B------:R0:W5:Y:S01]  /*0db0*/  LD.E R138, desc[UR44][R4.64] ;  /* 0x0000002c048a7980 */ /* 0x000162000c101900 */
[----:B------:R-:W-:Y:S05]  /*0dc0*/  BRA `(.L_x_11) ;  /* 0x0000000000247947 */ /* 0x000fea0003800000 */
.L_x_10:
[----:B------:R-:W-:Y:S02]  /*0dd0*/  ULDC.64 UR4, c[0x0][0x590] ;  /* 0x0001640000047ab9 */ /* 0x000fe40000000a00 */
[----:B------:R-:W-:-:S04]  /*0de0*/  ISETP.NE.U32.AND P0, PT, RZ, UR4, PT ;  /* 0x00000004ff007c0c */ /* 0x000fc8000bf05070 */
[----:B------:R-:W-:-:S13]  /*0df0*/  ISETP.NE.AND.EX P0, PT, RZ, UR5, PT, P0 ;  /* 0x00000005ff007c0c */ /* 0x000fda000bf05300 */
[----:B------:R-:W-:Y:S05]  /*0e00*/  @!P0 BRA `(.L_x_12) ;  /* 0x00000000000c8947 */ /* 0x000fea0003800000 */
[----:B------:R-:W2:Y:S02]  /*0e10*/  LDC.64 R138, c[0x0][0x590] ;  /* 0x00016400ff8a7b82 */ /* 0x000ea40000000a00 */
[----:B--2---:R2:W5:Y:S01]  /*0e20*/  LDG.E R138, desc[UR44][R138.64] ;  /* 0x0000002c8a8a7981 */ /* 0x004562000c1e1900 */
[----:B------:R-:W-:Y:S05]  /*0e30*/  BRA `(.L_x_11) ;  /* 0x0000000000087947 */ /* 0x000fea0003800000 */
.L_x_12:
[----:B------:R-:W-:Y:S02]  /*0e40*/  ULDC UR4, c[0x0][0x584] ;  /* 0x0001610000047ab9 */ /* 0x000fe40000000800 */
[----:B------:R-:W-:-:S07]  /*0e50*/  IMAD.U32 R138, RZ, RZ, UR4 ;  /* 0x00000004ff8a7e24 */ /* 0x000fce000f8e00ff */
.L_x_11:
[----:B------:R-:W-:-:S13]  /*0e60*/  LOP3.LUT P0, RZ, R0, 0xff, RZ, 0xc0, !PT ;  /* 0x000000ff00ff7812 */ /* 0x000fda000780c0ff */
[----:B------:R-:W-:Y:S05]  /*0e70*/  @!P0 EXIT ;  /* 0x000000000000894d */ /* 0x000fea0003800000 */
[----:B------:R-:W-:Y:S01]  /*0e80*/  ULDC UR4, c[0x0][0x28c] ;  /* 0x0000a30000047ab9 */ /* 0x000fe20000000800 */
[----:B------:R-:W-:Y:S01]  /*0e90*/  UMOV UR36, URZ ;  /* 0x0000003f00247c82 */ /* 0x000fe20008000000 */
[----:B------:R-:W-:Y:S01]  /*0ea0*/  UIADD3 UR4, UR4, 0xff, URZ ;  /* 0x000000ff04047890 */ /* 0x000fe2000fffe03f */
[----:B------:R-:W-:-:S03]  /*0eb0*/  UMOV UR37, URZ ;  /* 0x0000003f00257c82 */ /* 0x000fc60008000000 */
[----:B------:R-:W-:-:S04]  /*0ec0*/  USHF.R.S32.HI UR5, URZ, 0x1f, UR4 ;  /* 0x0000001f3f057899 */ /* 0x000fc80008011404 */
[----:B------:R-:W-:-:S04]  /*0ed0*/  ULEA.HI UR5, UR5, UR4, URZ, 0x8 ;  /* 0x0000000405057291 */ /* 0x000fc8000f8f403f */
[----:B------:R-:W-:-:S12]  /*0ee0*/  USHF.R.S32.HI UR38, URZ, 0x8, UR5 ;  /* 0x000000083f267899 */ /* 0x000fd80008011405 */
.L_x_258:
[----:B------:R-:W-:Y:S01]  /*0ef0*/  LOP3.LUT R0, R18, 0x80, RZ, 0xc0, !PT ;  /* 0x0000008012007812 */ /* 0x000fe200078ec0ff */
[----:B---3--:R-:W3:Y:S01]  /*0f00*/  S2UR UR7, SR_CgaCtaId ;  /* 0x00000000000779c3 */ /* 0x008ee20000008800 */
[----:B------:R-:W-:Y:S02]  /*0f10*/  UMOV UR6, 0x400 ;  /* 0x0000040000067882 */ /* 0x000fe40000000000 */
[----:B------:R-:W-:-:S06]  /*0f20*/  SHF.R.U32.HI R0, RZ, 0x7, R0 ;  /* 0x00000007ff007819 */ /* 0x000fcc0000011600 */
[----:B------:R-:W4:Y:S01]  /*0f30*/  SHFL.IDX PT, R0, R0, RZ, 0x1f ;  /* 0x00001fff00007589 */ /* 0x000f2200000e0000 */
[----:B---3--:R-:W-:Y:S01]  /*0f40*/  ULEA UR6, UR7, UR6, 0x18 ;  /* 0x0000000607067291 */ /* 0x008fe2000f8ec03f */
[----:B----4-:R-:W-:-:S13]  /*0f50*/  R2UR UR4, R0 ;  /* 0x00000000000472ca */ /* 0x010fda00000e0000 */
[----:B------:R-:W-:-:S04]  /*0f60*/  ULEA.HI UR5, UR4, UR4, URZ, 0x1 ;  /* 0x0000000404057291 */ /* 0x000fc8000f8f083f */
[----:B------:R-:W-:-:S04]  /*0f70*/  ULOP3.LUT UR5, UR5, 0x7fffe, URZ, 0xc0, !UPT ;  /* 0x0007fffe05057892 */ /* 0x000fc8000f8ec03f */
[----:B------:R-:W-:-:S03]  /*0f80*/  UIADD3 UR5, UR4, -UR5, URZ ;  /* 0x8000000504057290 */ /* 0x000fc6000fffe03f */
[----:B------:R-:W-:Y:S01]  /*0f90*/  ULDC UR4, c[0x0][0x28c] ;  /* 0x0000a30000047ab9 */ /* 0x000fe20000000800 */
[----:B------:R-:W-:Y:S01]  /*0fa0*/  ULEA UR5, UR5, UR6, 0xd ;  /* 0x0000000605057291 */ /* 0x000fe2000f8e683f */
[----:B------:R-:W-:-:S03]  /*0fb0*/  ISETP.LT.AND P0, PT, RZ, UR4, PT ;  /* 0x00000004ff007c0c */ /* 0x000fc6000bf01270 */
[----:B------:R-:W-:-:S04]  /*0fc0*/  UIADD3 UR5, UR5, 0x100, URZ ;  /* 0x0000010005057890 */ /* 0x000fc8000fffe03f */
[----:B------:R-:W-:-:S04]  /*0fd0*/  USHF.R.U32.HI UR5, URZ, 0x4, UR5 ;  /* 0x000000043f057899 */ /* 0x000fc80008011605 */
[----:B------:R-:W-:-:S04]  /*0fe0*/  ULOP3.LUT UR5, UR5, 0x3fff, URZ, 0xc0, !UPT ;  /* 0x00003fff05057892 */ /* 0x000fc8000f8ec03f */
[----:B------:R-:W-:Y:S01]  /*0ff0*/  ULOP3.LUT UR39, UR5, 0x10000, URZ, 0xfc, !UPT ;  /* 0x0001000005277892 */ /* 0x000fe2000f8efc3f */
[----:B-1----:R-:W-:Y:S11]  /*1000*/  @P0 BRA `(.L_x_13) ;  /* 0x0000000000400947 */ /* 0x002ff60003800000 */
[----:B------:R-:W-:Y:S01]  /*1010*/  MOV R0, 0x0 ;  /* 0x0000000000007802 */ /* 0x000fe20000000f00 */
[----:B------:R-:W-:Y:S01]  /*1020*/  ULDC.64 UR4, c[0x4][0x68] ;  /* 0x01001a0000047ab9 */ /* 0x000fe20000000a00 */
[----:B------:R-:W-:Y:S01]  /*1030*/  ULDC.64 UR6, c[0x4][0x8] ;  /* 0x0100020000067ab9 */ /* 0x000fe20000000a00 */
[----:B01----:R-:W-:Y:S01]  /*1040*/  IMAD.U32 R4, RZ, RZ, UR4 ;  /* 0x00000004ff047e24 */ /* 0x003fe2000f8e00ff */
[----:B------:R0:W1:Y:S01]  /*1050*/  LDC.64 R14, c[0x4][R0] ;  /* 0x01000000000e7b82 */ /* 0x0000620000000a00 */
[----:B------:R-:W-:Y:S01]  /*1060*/  IMAD.U32 R5, RZ, RZ, UR5 ;  /* 0x00000005ff057e24 */ /* 0x000fe2000f8e00ff */
[----:B------:R-:W-:Y:S01]  /*1070*/  ULDC.64 UR4, c[0x4][0x70] ;  /* 0x01001c0000047ab9 */ /* 0x000fe20000000a00 */
[----:B------:R-:W-:Y:S02]  /*1080*/  IMAD.U32 R10, RZ, RZ, UR6 ;  /* 0x00000006ff0a7e24 */ /* 0x000fe4000f8e00ff */
[----:B------:R-:W-:Y:S02]  /*1090*/  IMAD.U32 R6, RZ, RZ, UR4 ;  /* 0x00000004ff067e24 */ /* 0x000fe4000f8e00ff */
[----:B------:R-:W-:-:S02]  /*10a0*/  IMAD.U32 R7, RZ, RZ, UR5 ;  /* 0x00000005ff077e24 */ /* 0x000fc4000f8e00ff */
[----:B------:R-:W-:Y:S02]  /*10b0*/  IMAD.U32 R11, RZ, RZ, UR7 ;  /* 0x00000007ff0b7e24 */ /* 0x000fe4000f8e00ff */
[----:B------:R-:W-:Y:S02]  /*10c0*/  IMAD.MOV.U32 R8, RZ, RZ, 0x1e1 ;  /* 0x000001e1ff087424 */ /* 0x000fe400078e00ff */
[----:B------:R-:W-:Y:S02]  /*10d0*/  IMAD.MOV.U32 R12, RZ, RZ, 0x1 ;  /* 0x00000001ff0c7424 */ /* 0x000fe400078e00ff */
[----:B0-----:R-:W-:-:S07]  /*10e0*/  IMAD.MOV.U32 R13, RZ, RZ, RZ ;  /* 0x000000ffff0d7224 */ /* 0x001fce00078e00ff */
[----:B------:R-:W-:-:S07]  /*10f0*/  LEPC R20, `(.L_x_13) ;  /* 0x000000001014794e */ /* 0x000fce0000000000 */
[----:B-12--5:R-:W-:Y:S05]  /*1100*/  CALL.ABS.NOINC R14 ;  /* 0x000000000e007343 */ /* 0x026fea0003c00000 */
.L_x_13:
[----:B------:R-:W-:-:S04]  /*1110*/  LOP3.LUT R0, R19, 0x1, RZ, 0xfc, !PT ;  /* 0x0000000113007812 */ /* 0x000fc800078efcff */
[----:B------:R-:W-:-:S13]  /*1120*/  ISETP.NE.AND P0, PT, R0, 0x3, PT ;  /* 0x000000030000780c */ /* 0x000fda0003f05270 */
[----:B------:R-:W-:Y:S05]  /*1130*/  @!P0 BRA `(.L_x_14) ;  /* 0x0000000000048947 */ /* 0x000fea0003800000 */
[----:B------:R-:W-:Y:S01]  /*1140*/  BPT.TRAP 0x1 ;  /* 0x000000040000795c */ /* 0x000fe20000300000 */
.L_x_14:
[----:B------:R-:W3:Y:S01]  /*1150*/  S2UR UR5, SR_CgaCtaId ;  /* 0x00000000000579c3 */ /* 0x000ee20000008800 */
[----:B------:R-:W-:Y:S01]  /*1160*/  UMOV UR4, 0x400 ;  /* 0x0000040000047882 */ /* 0x000fe20000000000 */
[----:B------:R-:W-:Y:S02]  /*1170*/  IMAD.U32 R0, RZ, RZ, UR36 ;  /* 0x00000024ff007e24 */ /* 0x000fe4000f8e00ff */
[----:B------:R-:W-:-:S03]  /*1180*/  IMAD.U32 R3, RZ, RZ, UR37 ;  /* 0x00000025ff037e24 */ /* 0x000fc6000f8e00ff */
[----:B------:R-:W-:Y:S01]  /*1190*/  SHF.L.U32 R0, R0, 0x1f, RZ ;  /* 0x0000001f00007819 */ /* 0x000fe200000006ff */
[----:B---3--:R-:W-:-:S06]  /*11a0*/  ULEA UR4, UR5, UR4, 0x18 ;  /* 0x0000000405047291 */ /* 0x008fcc000f8ec03f */
[----:B------:R-:W-:-:S04]  /*11b0*/  IMAD.U32 R6, RZ, RZ, UR4 ;  /* 0x00000004ff067e24 */ /* 0x000fc8000f8e00ff */
[----:B------:R-:W-:-:S04]  /*11c0*/  IMAD R3, R3, 0x8, R6 ;  /* 0x0000000803037824 */ /* 0x000fc800078e0206 */
[----:B------:R3:W4:Y:S01]  /*11d0*/  SYNCS.PHASECHK.TRANS64.TRYWAIT P1, [R3+URZ], R0 ;  /* 0x00000000030075a7 */ /* 0x000722000802017f */
[----:B------:R-:W-:Y:S05]  /*11e0*/  @!P0 BRA `(.L_x_15) ;  /* 0x0000000000048947 */ /* 0x000fea0003800000 */
[----:B------:R-:W-:Y:S01]  /*11f0*/  BPT.TRAP 0x1 ;  /* 0x000000040000795c */ /* 0x000fe20000300000 */
.L_x_15:
[----:B----4-:R-:W-:Y:S05]  /*1200*/  @P1 BRA `(.L_x_16) ;  /* 0x0000000000081947 */ /* 0x010fea0003800000 */
[----:B------:R-:W4:Y:S02]  /*1210*/  SYNCS.PHASECHK.TRANS64.TRYWAIT P1, [R3+URZ], R0 ;  /* 0x00000000030075a7 */ /* 0x000f24000802017f */
[----:B----4-:R-:W-:Y:S05]  /*1220*/  @!P1 BRA `(.L_x_17) ;  /* 0x000000d000ac9947 */ /* 0x010fea0003800000 */
.L_x_16:
[----:B------:R-:W-:-:S04]  /*1230*/  UISETP.LT.AND UP0, UPT, UR38, 0x1, UPT ;  /* 0x000000012600788c */ /* 0x000fc8000bf01270 */
[----:B------:R-:W-:-:S06]  /*1240*/  USEL UR4, UR38, 0x1, UP0 ;  /* 0x0000000126047887 */ /* 0x000fcc0008000000 */
[----:B---34-:R-:W-:Y:S01]  /*1250*/  IMAD.U32 R0, RZ, RZ, UR4 ;  /* 0x00000004ff007e24 */ /* 0x018fe2000f8e00ff */
[----:B------:R-:W-:Y:S05]  /*1260*/  WARPSYNC.ALL ;  /* 0x0000000000007948 */ /* 0x000fea0003800000 */
[----:B------:R-:W-:-:S04]  /*1270*/  IADD3 R0, -R0, UR38, RZ ;  /* 0x0000002600007c10 */ /* 0x000fc8000fffe1ff */
[----:B------:R-:W-:Y:S02]  /*1280*/  ISETP.GE.AND P1, PT, R0, 0x1, PT ;  /* 0x000000010000780c */ /* 0x000fe40003f26270 */
[----:B------:R-:W-:Y:S01]  /*1290*/  R2UR UR4, R6 ;  /* 0x00000000060472ca */ /* 0x000fe200000e0000 */
[----:B------:R-:W-:Y:S01]  /*12a0*/  UIMAD UR8, UR37, 0xc00, UR39 ;  /* 0x00000c00250878a4 */ /* 0x000fe2000f8e0227 */
[----:B------:R-:W-:Y:S01]  /*12b0*/  WARPGROUP.ARRIVE ;  /* 0x00000000000079c5 */ /* 0x000fe20000000000 */
[----:B------:R-:W-:Y:S01]  /*12c0*/  UMOV UR9, 0x40000040 ;  /* 0x4000004000097882 */ /* 0x000fe20000000000 */
[----:B------:R-:W-:Y:S01]  /*12d0*/  UMOV UR11, 0x40000040 ;  /* 0x40000040000b7882 */ /* 0x000fe20000000000 */
[----:B------:R-:W-:Y:S01]  /*12e0*/  UMOV UR17, UR9 ;  /* 0x0000000900117c82 */ /* 0x000fe20008000000 */
[----:B------:R-:W-:Y:S01]  /*12f0*/  UMOV UR19, 0x40000040 ;  /* 0x4000004000137882 */ /* 0x000fe20000000000 */
[----:B------:R-:W-:Y:S01]  /*1300*/  UMOV UR13, UR9 ;  /* 0x00000009000d7c82 */ /* 0x000fe20008000000 */
[----:B------:R-:W-:Y:S01]  /*1310*/  UMOV UR16, UR8 ;  /* 0x0000000800107c82 */ /* 0x000fe20008000000 */
[----:B------:R-:W-:Y:S01]  /*1320*/  UMOV UR12, UR8 ;  /* 0x00000008000c7c82 */ /* 0x000fe20008000000 */
[----:B------:R-:W-:Y:S01]  /*1330*/  UMOV UR15, 0x40000040 ;  /* 0x40000040000f7882 */ /* 0x000fe20000000000 */
[----:B------:R-:W-:Y:S01]  /*1340*/  UMOV UR20, UR8 ;  /* 0x0000000800147c82 */ /* 0x000fe20008000000 */
[----:B------:R-:W-:Y:S01]  /*1350*/  UMOV UR21, UR9 ;  /* 0x0000000900157c82 */ /* 0x000fe20008000000 */
[----:B------:R-:W-:Y:S01]  /*1360*/  UIADD3 UR4, UR4, 0x18100, URZ ;  /* 0x0001810004047890 */ /* 0x000fe2000fffe03f */
[----:B------:R-:W-:Y:S01]  /*1370*/  UMOV UR23, 0x40000040 ;  /* 0x4000004000177882 */ /* 0x000fe20000000000 */
[----:B------:R-:W-:-:S02]  /*1380*/  UMOV UR24, UR8 ;  /* 0x0000000800187c82 */ /* 0x000fc40008000000 */
[----:B------:R-:W-:Y:S01]  /*1390*/  USHF.R.U32.HI UR4, URZ, 0x4, UR4 ;  /* 0x000000043f047899 */ /* 0x000fe20008011604 */
[----:B------:R-:W-:Y:S01]  /*13a0*/  UMOV UR25, UR9 ;  /* 0x0000000900197c82 */ /* 0x000fe20008000000 */
[----:B------:R-:W-:Y:S02]  /*13b0*/  UMOV UR27, 0x40000040 ;  /* 0x40000040001b7882 */ /* 0x000fe40000000000 */
[----:B------:R-:W-:Y:S01]  /*13c0*/  ULOP3.LUT UR4, UR4, 0x3fff, URZ, 0xc0, !UPT ;  /* 0x00003fff04047892 */ /* 0x000fe2000f8ec03f */
[----:B------:R-:W-:Y:S01]  /*13d0*/  UMOV UR32, UR8 ;  /* 0x0000000800207c82 */ /* 0x000fe20008000000 */
[----:B------:R-:W-:Y:S02]  /*13e0*/  UMOV UR33, UR9 ;  /* 0x0000000900217c82 */ /* 0x000fe40008000000 */
[----:B------:R-:W-:Y:S01]  /*13f0*/  ULOP3.LUT UR4, UR4, 0x10000, URZ, 0xfc, !UPT ;  /* 0x0001000004047892 */ /* 0x000fe2000f8efc3f */
[----:B------:R-:W-:Y:S01]  /*1400*/  UMOV UR35, 0x40000040 ;  /* 0x4000004000237882 */ /* 0x000fe20000000000 */
[----:B------:R-:W-:-:S02]  /*1410*/  UMOV UR28, UR8 ;  /* 0x00000008001c7c82 */ /* 0x000fc40008000000 */
[----:B------:R-:W-:Y:S01]  /*1420*/  UIMAD UR6, UR37, 0x700, UR4 ;  /* 0x00000700250678a4 */ /* 0x000fe2000f8e0204 */
[----:B------:R-:W-:Y:S01]  /*1430*/  UMOV UR29, UR9 ;  /* 0x00000009001d7c82 */ /* 0x000fe20008000000 */
[----:B------:R-:W-:Y:S02]  /*1440*/  UMOV UR31, 0x40000040 ;  /* 0x40000040001f7882 */ /* 0x000fe40000000000 */
[----:B------:R-:W-:Y:S02]  /*1450*/  UIADD3 UR18, UR6, 0x80, URZ ;  /* 0x0000008006127890 */ /* 0x000fe4000fffe03f */
[----:B------:R-:W-:Y:S02]  /*1460*/  UIADD3 UR14, UR6, 0x100, URZ ;  /* 0x00000100060e7890 */ /* 0x000fe4000fffe03f */
[----:B------:R-:W-:Y:S01]  /*1470*/  UMOV UR10, UR6 ;  /* 0x00000006000a7c82 */ /* 0x000fe20008000000 */
[----:B------:R-:W-:Y:S01]  /*1480*/  UIADD3 UR22, UR6, 0x180, URZ ;  /* 0x0000018006167890 */ /* 0x000fe2000fffe03f */
[----:B------:R-:W-:Y:S01]  /*1490*/  IGMMA.64x16x32.S8.S8 R128, gdesc[UR8], RZ, !UPT, gsb0 ;  /* 0x00600000088079f1 */ /* 0x000fe2000c0410ff */
[----:B------:R-:W-:-:S02]  /*14a0*/  UIADD3 UR26, UR6, 0x200, URZ ;  /* 0x00000200061a7890 */ /* 0x000fc4000fffe03f */
[----:B------:R-:W-:Y:S02]  /*14b0*/  UIADD3 UR34, UR6, 0x280, URZ ;  /* 0x0000028006227890 */ /* 0x000fe4000fffe03f */
[----:B------:R-:W-:Y:S02]  /*14c0*/  UIADD3 UR30, UR6, 0x300, URZ ;  /* 0x00000300061e7890 */ /* 0x000fe4000fffe03f */
[----:B------:R-:W-:Y:S02]  /*14d0*/  UIADD3 UR5, UR8, 0x400, URZ ;  /* 0x0000040008057890 */ /* 0x000fe4000fffe03f */
[----:B------:R-:W-:Y:S01]  /*14e0*/  UIADD3 UR42, UR6, 0x202, URZ ;  /* 0x00000202062a7890 */ /* 0x000fe2000fffe03f */
[----:B------:R-:W-:Y:S01]  /*14f0*/  UMOV UR43, 0x40000040 ;  /* 0x40000040002b7882 */ /* 0x000fe20000000000 */
[----:B------:R-:W-:Y:S02]  /*1500*/  UIADD3 UR7, UR6, 0x4, URZ ;  /* 0x0000000406077890 */ /* 0x000fe4000fffe03f */
[----:B------:R-:W-:Y:S01]  /*1510*/  UIADD3 UR9, UR8, 0x404, URZ ;  /* 0x0000040408097890 */ /* 0x000fe2000fffe03f */
[----:B------:R-:W-:-:S02]  /*1520*/  WARPGROUP.DEPBAR.LE gsb0, 0x0 ;  /* 0x00008000000079c5 */ /* 0x000fc40000010000 */
[----:B------:R-:W-:-:S06]  /*1530*/  WARPGROUP.ARRIVE ;  /* 0x00000000000079c5 */ /* 0x000fcc0000000000 */
[----:B------:R-:W-:Y:S03]  /*1540*/  IGMMA.64x16x32.S8.S8 R112, gdesc[UR16], RZ, !UPT, gsb0 ;  /* 0x00600000107079f1 */ /* 0x000fe6000c0410ff */
[----:B------:R-:W-:Y:S02]  /*1550*/  WARPGROUP.DEPBAR.LE gsb0, 0x0 ;  /* 0x00008000000079c5 */ /* 0x000fe40000010000 */
[----:B------:R-:W-:-:S06]  /*1560*/  WARPGROUP.ARRIVE ;  /* 0x00000000000079c5 */ /* 0x000fcc0000000000 */
[----:B------:R-:W-:Y:S01]  /*1570*/  IGMMA.64x16x32.S8.S8 R96, gdesc[UR12], RZ, !UPT, gsb0 ;  /* 0x006000000c6079f1 */ /* 0x000fe2000c0410ff */
[----:B------:R-:W-:Y:S01]  /*1580*/  UIADD3 UR12, UR8, 0x2, URZ ;  /* 0x00000002080c7890 */ /* 0x000fe2000fffe03f */
[----:B------:R-:W-:Y:S02]  /*1590*/  UMOV UR13, 0x40000040 ;  /* 0x40000040000d7882 */ /* 0x000fe40000000000 */
[----:B------:R-:W-:-:S04]  /*15a0*/  UMOV UR41, UR13 ;  /* 0x0000000d00297c82 */ /* 0x000fc80008000000 */
[----:B------:R-:W-:Y:S01]  /*15b0*/  UMOV UR40, UR12 ;  /* 0x0000000c00287c82 */ /* 0x000fe20008000000 */
[----:B------:R-:W-:Y:S02]  /*15c0*/  WARPGROUP.DEPBAR.LE gsb0, 0x0 ;  /* 0x00008000000079c5 */ /* 0x000fe40000010000 */
[----:B------:R-:W-:-:S06]  /*15d0*/  WARPGROUP.ARRIVE ;  /* 0x00000000000079c5 */ /* 0x000fcc0000000000 */
[----:B------:R-:W-:Y:S03]  /*15e0*/  IGMMA.64x16x32.S8.S8 R80, gdesc[UR20], RZ, !UPT, gsb0 ;  /* 0x00600000145079f1 */ /* 0x000fe6000c0410ff */
        /* <DEDUP_REMOVED lines=8> */
[----:B------:R-:W-:Y:S01]  /*1670*/  IGMMA.64x16x32.S8.S8 R32, gdesc[UR28], RZ, !UPT, gsb0 ;  /* 0x006000001c2079f1 */ /* 0x000fe2000c0410ff */
[----:B------:R-:W-:Y:S01]  /*1680*/  UMOV UR28, UR5 ;  /* 0x00000005001c7c82 */ /* 0x000fe20008000000 */
[----:B------:R-:W-:Y:S01]  /*1690*/  UMOV UR29, 0x40000040 ;  /* 0x40000040001d7882 */ /* 0x000fe20000000000 */
[----:B------:R-:W-:Y:S01]  /*16a0*/  UMOV UR32, UR28 ;  /* 0x0000001c00207c82 */ /* 0x000fe20008000000 */
[----:B------:R-:W-:Y:S01]  /*16b0*/  UMOV UR33, UR29 ;  /* 0x0000001d00217c82 */ /* 0x000fe20008000000 */
[----:B------:R-:W-:Y:S01]  /*16c0*/  UMOV UR24, UR28 ;  /* 0x0000001c00187c82 */ /* 0x000fe20008000000 */
[----:B------:R-:W-:Y:S01]  /*16d0*/  UMOV UR25, UR29 ;  /* 0x0000001d00197c82 */ /* 0x000fe20008000000 */
[----:B------:R-:W-:Y:S01]  /*16e0*/  UMOV UR20, UR28 ;  /* 0x0000001c00147c82 */ /* 0x000fe20008000000 */
[----:B------:R-:W-:Y:S01]  /*16f0*/  UMOV UR21, UR29 ;  /* 0x0000001d00157c82 */ /* 0x000fe20008000000 */
[----:B------:R-:W-:Y:S01]  /*1700*/  UMOV UR16, UR28 ;  /* 0x0000001c00107c82 */ /* 0x000fe20008000000 */
[----:B------:R-:W-:Y:S01]  /*1710*/  UMOV UR17, UR29 ;  /* 0x0000001d00117c82 */ /* 0x000fe20008000000 */
[----:B------:R-:W-:Y:S01]  /*1720*/  UIADD3 UR5, UR8, 0x402, URZ ;  /* 0x0000040208057890 */ /* 0x000fe2000fffe03f */
[----:B------:R-:W-:-:S02]  /*1730*/  WARPGROUP.DEPBAR.LE gsb0, 0x0 ;  /* 0x00008000000079c5 */ /* 0x000fc40000010000 */
[----:B------:R-:W-:-:S06]  /*1740*/  WARPGROUP.ARRIVE ;  /* 0x00000000000079c5 */ /* 0x000fcc0000000000 */
[----:B------:R-:W-:Y:S01]  /*1750*/  IGMMA.64x16x32.S8.S8 R24, gdesc[UR28], RZ, !UPT, gsb0 ;  /* 0x006000001c1879f1 */ /* 0x000fe2000c0410ff */
[----:B------:R-:W-:Y:S01]  /*1760*/  UMOV UR30, UR14 ;  /* 0x0000000e001e7c82 */ /* 0x000fe20008000000 */
[----:B------:R-:W-:Y:S01]  /*1770*/  UMOV UR31, UR15 ;  /* 0x0000000f001f7c82 */ /* 0x000fe20008000000 */
[----:B------:R-:W-:Y:S01]  /*1780*/  UIADD3 UR14, UR6, 0x2, URZ ;  /* 0x00000002060e7890 */ /* 0x000fe2000fffe03f */
[----:B------:R-:W-:Y:S01]  /*1790*/  UMOV UR15, 0x40000040 ;  /* 0x40000040000f7882 */ /* 0x000fe20000000000 */
[----:B------:R-:W-:Y:S02]  /*17a0*/  WARPGROUP.DEPBAR.LE gsb0, 0x0 ;  /* 0x00008000000079c5 */ /* 0x000fe40000010000 */
[----:B------:R-:W-:-:S06]  /*17b0*/  WARPGROUP.ARRIVE ;  /* 0x00000000000079c5 */ /* 0x000fcc0000000000 */
[----:B------:R-:W-:Y:S01]  /*17c0*/  IGMMA.64x16x32.S8.S8 R40, gdesc[UR32], RZ, !UPT, gsb0 ;  /* 0x00600000202879f1 */ /* 0x000fe2000c0410ff */
[----:B------:R-:W-:Y:S01]  /*17d0*/  UIADD3 UR34, UR6, 0x82, URZ ;  /* 0x0000008206227890 */ /* 0x000fe2000fffe03f */
[----:B------:R-:W-:Y:S01]  /*17e0*/  UMOV UR32, UR12 ;  /* 0x0000000c00207c82 */ /* 0x000fe20008000000 */
[----:B------:R-:W-:Y:S01]  /*17f0*/  UMOV UR33, UR13 ;  /* 0x0000000d00217c82 */ /* 0x000fe20008000000 */
[----:B------:R-:W-:Y:S01]  /*1800*/  UMOV UR35, 0x40000040 ;  /* 0x4000004000237882 */ /* 0x000fe20000000000 */
[----:B------:R-:W-:Y:S02]  /*1810*/  WARPGROUP.DEPBAR.LE gsb0, 0x0 ;  /* 0x00008000000079c5 */ /* 0x000fe40000010000 */
[----:B------:R-:W-:-:S06]  /*1820*/  WARPGROUP.ARRIVE ;  /* 0x00000000000079c5 */ /* 0x000fcc0000000000 */
[----:B------:R-:W-:Y:S01]  /*1830*/  IGMMA.64x16x32.S8.S8 R56, gdesc[UR24], RZ, !UPT, gsb0 ;  /* 0x00600000183879f1 */ /* 0x000fe2000c0410ff */
[----:B------:R-:W-:Y:S01]  /*1840*/  UMOV UR24, UR28 ;  /* 0x0000001c00187c82 */ /* 0x000fe20008000000 */
[----:B------:R-:W-:Y:S01]  /*1850*/  UMOV UR25, UR29 ;  /* 0x0000001d00197c82 */ /* 0x000fe20008000000 */
        /* <DEDUP_REMOVED lines=34> */
[----:B------:R-:W-:Y:S03]  /*1a80*/  IGMMA.64x16x32.S8.S8 R128, gdesc[UR12], R128, gsb0 ;  /* 0x006000000c8079f1 */ /* 0x000fe60008041080 */
        /* <DEDUP_REMOVED lines=17> */
[----:B------:R-:W-:Y:S01]  /*1ba0*/  IGMMA.64x16x32.S8.S8 R32, gdesc[UR24], R32, gsb0 ;  /* 0x00600000182079f1 */ /* 0x000fe20008041020 */
        /* <DEDUP_REMOVED lines=17> */
[----:B------:R-:W-:Y:S01]  /*1cc0*/  IGMMA.64x16x32.S8.S8 R24, gdesc[UR24], R24, gsb0 ;  /* 0x00600000181879f1 */ /* 0x000fe20008041018 */
[----:B------:R-:W-:Y:S01]  /*1cd0*/  UIADD3 UR26, UR6, 0x184, URZ ;  /* 0x00000184061a7890 */ /* 0x000fe2000fffe03f */
[----:B------:R-:W-:Y:S01]  /*1ce0*/  UMOV UR27, 0x40000040 ;  /* 0x40000040001b7882 */ /* 0x000fe20000000000 */
[----:B------:R-:W-:Y:S02]  /*1cf0*/  WARPGROUP.DEPBAR.LE gsb0, 0x0 ;  /* 0x00008000000079c5 */ /* 0x000fe40000010000 */
        /* <DEDUP_REMOVED lines=27> */
[----:B------:R-:W-:Y:S01]  /*1eb0*/  UMOV UR12, UR5 ;  /* 0x00000005000c7c82 */ /* 0x000fe20008000000 */
[----:B------:R-:W-:Y:S01]  /*1ec0*/  UMOV UR13, 0x40000040 ;  /* 0x40000040000d7882 */ /* 0x000fe20000000000 */
        /* <DEDUP_REMOVED lines=14> */
[----:B------:R-:W-:-:S02]  /*1fb0*/  UIADD3 UR5, UR8, 0x6, URZ ;  /* 0x0000000608057890 */ /* 0x000fc4000fffe03f */
[----:B------:R-:W-:Y:S01]  /*1fc0*/  UIADD3 UR7, UR6, 0x380, URZ ;  /* 0x0000038006077890 */ /* 0x000fe2000fffe03f */
[----:B------:R-:W-:Y:S02]  /*1fd0*/  WARPGROUP.DEPBAR.LE gsb0, 0x0 ;  /* 0x00008000000079c5 */ /* 0x000fe40000010000 */
[----:B------:R-:W-:-:S06]  /*1fe0*/  WARPGROUP.ARRIVE ;  /* 0x00000000000079c5 */ /* 0x000fcc0000000000 */
[----:B------:R-:W-:Y:S01]  /*1ff0*/  IGMMA.64x16x32.S8.S8 R128, gdesc[UR12], R128, gsb0 ;  /* 0x006000000c8079f1 */ /* 0x000fe20008041080 */
[----:B------:R-:W-:Y:S01]  /*2000*/  UMOV UR12, UR5 ;  /* 0x00000005000c7c82 */ /* 0x000fe20008000000 */
[----:B------:R-:W-:Y:S01]  /*2010*/  UIADD3 UR5, UR6, 0x6, URZ ;  /* 0x0000000606057890 */ /* 0x000fe2000fffe03f */
        /* <DEDUP_REMOVED lines=35> */
[----:B------:R-:W-:Y:S01]  /*2250*/  UMOV UR34, UR14 ;  /* 0x0000000e00227c82 */ /* 0x000fe20008000000 */
[----:B------:R-:W-:Y:S01]  /*2260*/  UMOV UR35, UR15 ;  /* 0x0000000f00237c82 */ /* 0x000fe20008000000 */
[----:B------:R-:W-:Y:S01]  /*2270*/  UMOV UR14, UR5 ;  /* 0x00000005000e7c82 */ /* 0x000fe20008000000 */
[----:B------:R-:W-:Y:S01]  /*2280*/  UMOV UR15, 0x40000040 ;  /* 0x40000040000f7882 */ /* 0x000fe20000000000 */
[----:B------:R-:W-:Y:S01]  /*2290*/  UIADD3 UR5, UR8, 0x406, URZ ;  /* 0x0000040608057890 */ /* 0x000fe2000fffe03f */
[----:B------:R-:W-:Y:S02]  /*22a0*/  WARPGROUP.DEPBAR.LE gsb0, 0x0 ;  /* 0x00008000000079c5 */ /* 0x000fe40000010000 */
[----:B------:R-:W-:-:S06]  /*22b0*/  WARPGROUP.ARRIVE ;  /* 0x00000000000079c5 */ /* 0x000fcc0000000000 */
[----:B------:R-:W-:Y:S01]  /*22c0*/  IGMMA.64x16x32.S8.S8 R40, gdesc[UR40], R40, gsb0 ;  /* 0x00600000282879f1 */ /* 0x000fe20008041028 */
[----:B------:R-:W-:Y:S01]  /*22d0*/  UIADD3 UR42, UR6, 0x206, URZ ;  /* 0x00000206062a7890 */ /* 0x000fe2000fffe03f */
[----:B------:R-:W-:Y:S01]  /*22e0*/  UMOV UR40, UR12 ;  /* 0x0000000c00287c82 */ /* 0x000fe20008000000 */
[----:B------:R-:W-:Y:S01]  /*22f0*/  UMOV UR41, UR13 ;  /* 0x0000000d00297c82 */ /* 0x000fe20008000000 */
[----:B------:R-:W-:Y:S01]  /*2300*/  UMOV UR43, 0x40000040 ;  /* 0x40000040002b7882 */ /* 0x000fe20000000000 */
        /* <DEDUP_REMOVED lines=267> */
[----:B------:R-:W-:Y:S01]  /*33c0*/  UMOV UR24, UR5 ;  /* 0x0000000500187c82 */ /* 0x000fe20008000000 */
[----:B------:R-:W-:Y:S01]  /*33d0*/  UMOV UR25, 0x40000040 ;  /* 0x4000004000197882 */ /* 0x000fe20000000000 */
        /* <DEDUP_REMOVED lines=29> */
[----:B------:R-:W-:Y:S01]  /*35b0*/  IGMMA.64x16x32.S8.S8 R112, gdesc[UR16], R112, gsb0 ;  /* 0x00600000107079f1 */ /* 0x000fe20008041070 */
[----:B------:R-:W-:Y:S01]  /*35c0*/  UIADD3 UR16, UR8, 0x606, URZ ;  /* 0x0000060608107890 */ /* 0x000fe2000fffe03f */
[----:B------:R-:W-:Y:S02]  /*35d0*/  UMOV UR17, 0x40000040 ;  /* 0x4000004000117882 */ /* 0x000fe40000000000 */
[----:B------:R-:W-:Y:S01]  /*35e0*/  UMOV UR9, UR17 ;  /* 0x0000001100097c82 */ /* 0x000fe20008000000 */
        /* <DEDUP_REMOVED lines=27> */
[----:B------:R-:W-:-:S03]  /*37a0*/  UIADD3 UR5, UR8, 0xa06, URZ ;  /* 0x00000a0608057890 */ /* 0x000fc6000fffe03f */
[----:B------:R-:W-:Y:S01]  /*37b0*/  UMOV UR8, UR16 ;  /* 0x0000001000087c82 */ /* 0x000fe20008000000 */
[----:B------:R-:W-:Y:S02]  /*37c0*/  WARPGROUP.DEPBAR.LE gsb0, 0x0 ;  /* 0x00008000000079c5 */ /* 0x000fe40000010000 */
[----:B------:R-:W-:-:S06]  /*37d0*/  WARPGROUP.ARRIVE ;  /* 0x00000000000079c5 */ /* 0x000fcc0000000000 */
[----:B------:R-:W-:Y:S01]  /*37e0*/  IGMMA.64x16x32.S8.S8 R24, gdesc[UR40], R24, gsb0 ;  /* 0x00600000281879f1 */ /* 0x000fe20008041018 */
[----:B------:R-:W-:Y:S01]  /*37f0*/  UMOV UR42, UR18 ;  /* 0x00000012002a7c82 */ /* 0x000fe20008000000 */
[----:B------:R-:W-:Y:S01]  /*3800*/  UMOV UR43, UR19 ;  /* 0x00000013002b7c82 */ /* 0x000fe20008000000 */
[----:B------:R-:W-:Y:S01]  /*3810*/  UIADD3 UR18, UR6, 0x386, URZ ;  /* 0x0000038606127890 */ /* 0x000fe2000fffe03f */
        /* <DEDUP_REMOVED lines=96> */
[----:B------:R-:W-:Y:S05]  /*3e20*/  @!P1 BRA `(.L_x_18) ;  /* 0x0000002c009c9947 */ /* 0x000fea0003800000 */
[----:B------:R-:W-:Y:S02]  /*3e30*/  UIADD3 UR7, UR37, 0x1, URZ ;  /* 0x0000000125077890 */ /* 0x000fe4000fffe03f */
[----:B------:R-:W-:Y:S02]  /*3e40*/  IMAD.U32 R3, RZ, RZ, UR37 ;  /* 0x00000025ff037e24 */ /* 0x000fe4000f8e00ff */
[----:B------:R-:W-:-:S04]  /*3e50*/  UISETP.NE.AND UP0, UPT, UR7, 0x2, UPT ;  /* 0x000000020700788c */ /* 0x000fc8000bf05270 */
[----:B------:R-:W-:Y:S02]  /*3e60*/  USEL UR5, URZ, 0x1, UP0 ;  /* 0x000000013f057887 */ /* 0x000fe40008000000 */
[----:B------:R-:W-:Y:S02]  /*3e70*/  USEL UR7, UR7, URZ, UP0 ;  /* 0x0000003f07077287 */ /* 0x000fe40008000000 */
[----:B------:R-:W-:-:S06]  /*3e80*/  ULOP3.LUT UR5, UR36, UR5, URZ, 0x3c, !UPT ;  /* 0x0000000524057292 */ /* 0x000fcc000f8e3c3f */
[----:B------:R-:W-:-:S07]  /*3e90*/  IMAD.U32 R7, RZ, RZ, UR5 ;  /* 0x00000005ff077e24 */ /* 0x000fce000f8e00ff */
.L_x_25:
[----:B------:R-:W-:Y:S05]  /*3ea0*/  @!P0 BRA `(.L_x_19) ;  /* 0x0000000000048947 */ /* 0x000fea0003800000 */
[----:B------:R-:W-:Y:S01]  /*3eb0*/  BPT.TRAP 0x1 ;  /* 0x000000040000795c */ /* 0x000fe20000300000 */
.L_x_19:
[----:B------:R-:W3:Y:S01]  /*3ec0*/  S2UR UR6, SR_CgaCtaId ;  /* 0x00000000000679c3 */ /* 0x000ee20000008800 */
[----:B------:R-:W-:Y:S01]  /*3ed0*/  UMOV UR5, 0x400 ;  /* 0x0000040000057882 */ /* 0x000fe20000000000 */
[----:B01----:R-:W-:Y:S01]  /*3ee0*/  IMAD.U32 R5, RZ, RZ, UR7 ;  /* 0x00000007ff057e24 */ /* 0x003fe2000f8e00ff */
[----:B------:R-:W-:Y:S01]  /*3ef0*/  SHF.L.U32 R4, R7, 0x1f, RZ ;  /* 0x0000001f07047819 */ /* 0x000fe200000006ff */
[----:B---3--:R-:W-:-:S06]  /*3f00*/  ULEA UR5, UR6, UR5, 0x18 ;  /* 0x0000000506057291 */ /* 0x008fcc000f8ec03f */
[----:B------:R-:W-:-:S04]  /*3f10*/  IMAD.U32 R6, RZ, RZ, UR5 ;  /* 0x00000005ff067e24 */ /* 0x000fc8000f8e00ff */
[----:B------:R-:W-:-:S04]  /*3f20*/  IMAD R5, R5, 0x8, R6 ;  /* 0x0000000805057824 */ /* 0x000fc800078e0206 */
[----:B------:R0:W1:Y:S01]  /*3f30*/  SYNCS.PHASECHK.TRANS64.TRYWAIT P1, [R5+URZ], R4 ;  /* 0x00000004050075a7 */ /* 0x000062000802017f */
[----:B------:R-:W-:Y:S05]  /*3f40*/  @!P0 BRA `(.L_x_20) ;  /* 0x0000000000048947 */ /* 0x000fea0003800000 */
[----:B------:R-:W-:Y:S01]  /*3f50*/  BPT.TRAP 0x1 ;  /* 0x000000040000795c */ /* 0x000fe20000300000 */
.L_x_20:
[----:B-1----:R-:W-:Y:S05]  /*3f60*/  @P1 BRA `(.L_x_21) ;  /* 0x0000000000081947 */ /* 0x002fea0003800000 */
[----:B------:R-:W1:Y:S02]  /*3f70*/  SYNCS.PHASECHK.TRANS64.TRYWAIT P1, [R5+URZ], R4 ;  /* 0x00000004050075a7 */ /* 0x000e64000802017f */
[----:B-1----:R-:W-:Y:S05]  /*3f80*/  @!P1 BRA `(.L_x_22) ;  /* 0x000000a400689947 */ /* 0x002fea0003800000 */
.L_x_21:
[----:B------:R-:W-:Y:S01]  /*3f90*/  UIMAD UR5, UR7, 0xc00, UR39 ;  /* 0x00000c00070578a4 */ /* 0x000fe2000f8e0227 */
[----:B------:R-:W-:Y:S01]  /*3fa0*/  WARPGROUP.ARRIVE ;  /* 0x00000000000079c5 */ /* 0x000fe20000000000 */
[----:B------:R-:W-:Y:S01]  /*3fb0*/  UIMAD UR6, UR7, 0x700, UR4 ;  /* 0x00000700070678a4 */ /* 0x000fe2000f8e0204 */
[----:B------:R-:W-:Y:S01]  /*3fc0*/  UMOV UR9, 0x40000040 ;  /* 0x4000004000097882 */ /* 0x000fe20000000000 */
[----:B------:R-:W-:Y:S02]  /*3fd0*/  UMOV UR11, 0x40000040 ;  /* 0x40000040000b7882 */ /* 0x000fe40000000000 */
[----:B------:R-:W-:Y:S01]  /*3fe0*/  UIADD3 UR14, UR6, 0x80, URZ ;  /* 0x00000080060e7890 */ /* 0x000fe2000fffe03f */
[----:B------:R-:W-:Y:S02]  /*3ff0*/  UMOV UR8, UR5 ;  /* 0x0000000500087c82 */ /* 0x000fe40008000000 */
[----:B------:R-:W-:Y:S01]  /*4000*/  UMOV UR10, UR6 ;  /* 0x00000006000a7c82 */ /* 0x000fe20008000000 */
[----:B------:R-:W-:Y:S01]  /*4010*/  UMOV UR12, UR8 ;  /* 0x00000008000c7c82 */ /* 0x000fe20008000000 */
[----:B------:R-:W-:Y:S01]  /*4020*/  IGMMA.64x16x32.S8.S8 R128, gdesc[UR8], R128, gsb0 ;  /* 0x00600000088079f1 */ /* 0x000fe20008041080 */
[----:B------:R-:W-:Y:S01]  /*4030*/  UMOV UR13, UR9 ;  /* 0x00000009000d7c82 */ /* 0x000fe20008000000 */
[----:B------:R-:W-:Y:S01]  /*4040*/  UMOV UR15, 0x40000040 ;  /* 0x40000040000f7882 */ /* 0x000fe20000000000 */
[----:B------:R-:W-:Y:S01]  /*4050*/  UIADD3 UR18, UR6, 0x100, URZ ;  /* 0x0000010006127890 */ /* 0x000fe2000fffe03f */
[----:B------:R-:W-:Y:S01]  /*4060*/  UMOV UR16, UR8 ;  /* 0x0000000800107c82 */ /* 0x000fe20008000000 */
        /* <DEDUP_REMOVED lines=18> */
[----:B------:R-:W-:-:S02]  /*4190*/  UIADD3 UR8, UR5, 0x2, URZ ;  /* 0x0000000205087890 */ /* 0x000fc4000fffe03f */
[----:B------:R-:W-:Y:S01]  /*41a0*/  UIADD3 UR9, UR6, 0x2, URZ ;  /* 0x0000000206097890 */ /* 0x000fe2000fffe03f */
[----:B------:R-:W-:Y:S02]  /*41b0*/  WARPGROUP.DEPBAR.LE gsb0, 0x0 ;  /* 0x00008000000079c5 */ /* 0x000fe40000010000 */
[----:B------:R-:W-:-:S06]  /*41c0*/  WARPGROUP.ARRIVE ;  /* 0x00000000000079c5 */ /* 0x000fcc0000000000 */
[----:B------:R-:W-:Y:S01]  /*41d0*/  IGMMA.64x16x32.S8.S8 R112, gdesc[UR12], R112, gsb0 ;  /* 0x006000000c7079f1 */ /* 0x000fe20008041070 */
[----:B------:R-:W-:Y:S02]  /*41e0*/  UIADD3 UR12, UR5, 0x400, URZ ;  /* 0x00000400050c7890 */ /* 0x000fe4000fffe03f */
        /* <DEDUP_REMOVED lines=132> */
[----:B------:R-:W-:Y:S02]  /*4a30*/  UIADD3 UR20, UR5, 0x4, URZ ;  /* 0x0000000405147890 */ /* 0x000fe4000fffe03f */
[----:B------:R-:W-:Y:S01]  /*4a40*/  UIADD3 UR22, UR6, 0x184, URZ ;  /* 0x0000018406167890 */ /* 0x000fe2000fffe03f */
[----:B------:R-:W-:Y:S01]  /*4a50*/  UMOV UR23, 0x40000040 ;  /* 0x4000004000177882 */ /* 0x000fe20000000000 */
[----:B------:R-:W-:Y:S02]  /*4a60*/  WARPGROUP.DEPBAR.LE gsb0, 0x0 ;  /* 0x00008000000079c5 */ /* 0x000fe40000010000 */
[----:B------:R-:W-:-:S06]  /*4a70*/  WARPGROUP.ARRIVE ;  /* 0x00000000000079c5 */ /* 0x000fcc0000000000 */
[----:B------:R-:W-:Y:S01]  /*4a80*/  IGMMA.64x16x32.S8.S8 R88, gdesc[UR16], R88, gsb0 ;  /* 0x00600000105879f1 */ /* 0x000fe20008041058 */
[----:B------:R-:W-:Y:S02]  /*4a90*/  UIADD3 UR16, UR6, 0x4, URZ ;  /* 0x0000000406107890 */ /* 0x000fe4000fffe03f */
[----:B------:R-:W-:Y:S02]  /*4aa0*/  UIADD3 UR17, UR6, 0x84, URZ ;  /* 0x0000008406117890 */ /* 0x000fe4000fffe03f */
        /* <DEDUP_REMOVED lines=25> */
[----:B------:R-:W-:Y:S01]  /*4c40*/  UMOV UR17, UR9 ;  /* 0x0000000900117c82 */ /* 0x000fe20008000000 */
        /* <DEDUP_REMOVED lines=409> */
[----:B------:R-:W-:Y:S01]  /*65e0*/  UIADD3 UR5, UR5, 0xa06, URZ ;  /* 0x00000a0605057890 */ /* 0x000fe2000fffe03f */
        /* <DEDUP_REMOVED lines=88> */
[----:B------:R-:W-:Y:S01]  /*6b70*/  BPT.TRAP 0x1 ;  /* 0x000000040000795c */ /* 0x000fe20000300000 */
.L_x_23:
[----:B01----:R-:W-:Y:S01]  /*6b80*/  IMAD R4, R3, 0x8, R6 ;  /* 0x0000000803047824 */ /* 0x003fe200078e0206 */
[----:B------:R-:W-:-:S03]  /*6b90*/  ISETP.GT.U32.AND P1, PT, R19, 0x1, PT ;  /* 0x000000011300780c */ /* 0x000fc60003f24070 */
[----:B------:R-:W-:-:S05]  /*6ba0*/  VIADD R4, R4, 0x10 ;  /* 0x0000001004047836 */ /* 0x000fca0000000000 */
[----:B------:R-:W-:-:S04]  /*6bb0*/  PRMT R4, RZ, 0x654, R4 ;  /* 0x00000654ff047816 */ /* 0x000fc80000000004 */
[----:B------:R0:W-:Y:S01]  /*6bc0*/  SYNCS.ARRIVE.TRANS64.RED.A1T0 RZ, [R4+URZ], RZ ;  /* 0x000000ff04ff79a7 */ /* 0x0001e2000810043f */
[----:B------:R-:W-:Y:S05]  /*6bd0*/  @P1 BRA `(.L_x_24) ;  /* 0x0000000000041947 */ /* 0x000fea0003800000 */
[----:B------:R-:W-:Y:S01]  /*6be0*/  BPT.TRAP 0x1 ;  /* 0x000000040000795c */ /* 0x000fe20000300000 */
.L_x_24:
[----:B------:R-:W-:Y:S01]  /*6bf0*/  UIADD3 UR7, UR7, 0x1, URZ ;  /* 0x0000000107077890 */ /* 0x000fe2000fffe03f */
[C---:B------:R-:W-:Y:S01]  /*6c00*/  ISETP.GT.AND P2, PT, R0.reuse, 0x1, PT ;  /* 0x000000010000780c */ /* 0x040fe20003f44270 */
[----:B------:R-:W-:Y:S02]  /*6c10*/  VIADD R3, R3, 0x1 ;  /* 0x0000000103037836 */ /* 0x000fe40000000000 */
[----:B------:R-:W-:Y:S01]  /*6c20*/  UISETP.NE.AND UP0, UPT, UR7, 0x2, UPT ;  /* 0x000000020700788c */ /* 0x000fe2000bf05270 */
[----:B------:R-:W-:Y:S02]  /*6c30*/  VIADD R0, R0, 0xffffffff ;  /* 0xffffffff00007836 */ /* 0x000fe40000000000 */
[C---:B------:R-:W-:Y:S01]  /*6c40*/  ISETP.NE.AND P1, PT, R3.reuse, 0x2, PT ;  /* 0x000000020300780c */ /* 0x040fe20003f25270 */
[----:B------:R-:W-:Y:S02]  /*6c50*/  USEL UR5, URZ, 0x1, UP0 ;  /* 0x000000013f057887 */ /* 0x000fe40008000000 */
[----:B------:R-:W-:Y:S01]  /*6c60*/  USEL UR7, UR7, URZ, UP0 ;  /* 0x0000003f07077287 */ /* 0x000fe20008000000 */
[----:B------:R-:W-:-:S03]  /*6c70*/  SEL R3, R3, RZ, P1 ;  /* 0x000000ff03037207 */ /* 0x000fc60000800000 */
[----:B------:R-:W-:Y:S01]  /*6c80*/  LOP3.LUT R7, R7, UR5, RZ, 0x3c, !PT ;  /* 0x0000000507077c12 */ /* 0x000fe2000f8e3cff */
[----:B------:R-:W-:Y:S07]  /*6c90*/  @P2 BRA `(.L_x_25) ;  /* 0xffffffd000802947 */ /* 0x000fee000383ffff */
.L_x_18:
[----:B------:R-:W3:Y:S02]  /*6ca0*/  LDC R0, c[0x0][0x28c] ;  /* 0x0000a300ff007b82 */ /* 0x000ee40000000800 */
[----:B---3--:R-:W-:-:S13]  /*6cb0*/  ISETP.GE.AND P1, PT, R0, 0x1, PT ;  /* 0x000000010000780c */ /* 0x008fda0003f26270 */
[----:B------:R-:W-:Y:S05]  /*6cc0*/  @!P1 BRA `(.L_x_26) ;  /* 0x0000000000389947 */ /* 0x000fea0003800000 */
[----:B------:R-:W-:Y:S05]  /*6cd0*/  @!P0 BRA `(.L_x_27) ;  /* 0x0000000000048947 */ /* 0x000fea0003800000 */
[----:B------:R-:W-:Y:S01]  /*6ce0*/  BPT.TRAP 0x1 ;  /* 0x000000040000795c */ /* 0x000fe20000300000 */
.L_x_27:
[----:B------:R-:W-:Y:S01]  /*6cf0*/  UISETP.LT.AND UP0, UPT, UR38, 0x1, UPT ;  /* 0x000000012600788c */ /* 0x000fe2000bf01270 */
[----:B------:R-:W-:-:S03]  /*6d00*/  ISETP.GT.U32.AND P0, PT, R19, 0x1, PT ;  /* 0x000000011300780c */ /* 0x000fc60003f04070 */
[----:B------:R-:W-:-:S04]  /*6d10*/  USEL UR4, UR38, 0x1, UP0 ;  /* 0x0000000126047887 */ /* 0x000fc80008000000 */
[----:B------:R-:W-:-:S04]  /*6d20*/  UIADD3 UR4, UR37, UR38, -UR4 ;  /* 0x0000002625047290 */ /* 0x000fc8000fffe804 */
[----:B------:R-:W-:-:S04]  /*6d30*/  USHF.L.U32 UR4, UR4, 0x3, URZ ;  /* 0x0000000304047899 */ /* 0x000fc8000800063f */
[----:B------:R-:W-:-:S06]  /*6d40*/  ULOP3.LUT UR4, UR4, 0x8, URZ, 0xc0, !UPT ;  /* 0x0000000804047892 */ /* 0x000fcc000f8ec03f */
[----:B------:R-:W-:-:S05]  /*6d50*/  IMAD.U32 R3, RZ, RZ, UR4 ;  /* 0x00000004ff037e24 */ /* 0x000fca000f8e00ff */
[----:B------:R-:W-:-:S04]  /*6d60*/  IADD3 R0, R6, 0x10, R3 ;  /* 0x0000001006007810 */ /* 0x000fc80007ffe003 */
[----:B------:R-:W-:-:S04]  /*6d70*/  PRMT R0, RZ, 0x654, R0 ;  /* 0x00000654ff007816 */ /* 0x000fc80000000000 */
[----:B------:R3:W-:Y:S01]  /*6d80*/  SYNCS.ARRIVE.TRANS64.RED.A1T0 RZ, [R0+URZ], RZ ;  /* 0x000000ff00ff79a7 */ /* 0x0007e2000810043f */
[----:B------:R-:W-:Y:S05]  /*6d90*/  @P0 BRA `(.L_x_26) ;  /* 0x0000000000040947 */ /* 0x000fea0003800000 */
[----:B------:R-:W-:Y:S01]  /*6da0*/  BPT.TRAP 0x1 ;  /* 0x000000040000795c */ /* 0x000fe20000300000 */
.L_x_26:
[----:B------:R-:W4:Y:S01]  /*6db0*/  LDC R7, c[0x0][0x288] ;  /* 0x0000a200ff077b82 */ /* 0x000f220000000800 */
[--C-:B---3--:R-:W-:Y:S01]  /*6dc0*/  SHF.R.U32.HI R0, RZ, 0x7, R18.reuse ;  /* 0x00000007ff007819 */ /* 0x108fe20000011612 */
[----:B------:R-:W-:Y:S01]  /*6dd0*/  UIADD3 UR37, UR38, UR37, URZ ;  /* 0x0000002526257290 */ /* 0x000fe2000fffe03f */
[----:B------:R-:W-:Y:S01]  /*6de0*/  SHF.R.U32.HI R3, RZ, 0x2, R18 ;  /* 0x00000002ff037819 */ /* 0x000fe20000011612 */
[----:B------:R-:W-:Y:S01]  /*6df0*/  IMAD.SHL.U32 R146, R18, 0x2, RZ ;  /* 0x0000000212927824 */ /* 0x000fe200078e00ff */
[----:B------:R-:W-:Y:S01]  /*6e00*/  LOP3.LUT R0, R0, 0x1, RZ, 0xc0, !PT ;  /* 0x0000000100007812 */ /* 0x000fe200078ec0ff */
[----:B------:R-:W-:Y:S01]  /*6e10*/  USHF.R.U32.HI UR4, URZ, 0x1, UR37 ;  /* 0x000000013f047899 */ /* 0x000fe20008011625 */
[----:B01----:R-:W-:Y:S01]  /*6e20*/  LOP3.LUT R4, R18, 0x60, RZ, 0xc0, !PT ;  /* 0x0000006012047812 */ /* 0x003fe200078ec0ff */
[----:B------:R-:W-:Y:S01]  /*6e30*/  ULDC UR8, c[0x0][0x284] ;  /* 0x0000a10000087ab9 */ /* 0x000fe20000000800 */
[----:B------:R-:W-:Y:S01]  /*6e40*/  LOP3.LUT R3, R3, 0x7, RZ, 0xc0, !PT ;  /* 0x0000000703037812 */ /* 0x000fe200078ec0ff */
[----:B------:R-:W-:Y:S01]  /*6e50*/  IMAD.SHL.U32 R6, R0, 0x40, RZ ;  /* 0x0000004000067824 */ /* 0x000fe200078e00ff */
[----:B------:R-:W-:Y:S01]  /*6e60*/  SHF.R.U32.HI R4, RZ, 0x1, R4 ;  /* 0x00000001ff047819 */ /* 0x000fe20000011604 */
[----:B------:R-:W-:Y:S01]  /*6e70*/  ULOP3.LUT UR4, UR4, 0x1, URZ, 0xc0, !UPT ;  /* 0x0000000104047892 */ /* 0x000fe2000f8ec03f */
[----:B------:R-:W-:Y:S01]  /*6e80*/  SHF.R.S32.HI R12, RZ, 0x1f, R22 ;  /* 0x0000001fff0c7819 */ /* 0x000fe20000011416 */
[----:B------:R-:W-:Y:S01]  /*6e90*/  UISETP.GT.U32.AND UP1, UPT, UR37, 0x1, UPT ;  /* 0x000000012500788c */ /* 0x000fe2000bf24070 */
[-CC-:B------:R-:W-:Y:S01]  /*6ea0*/  IADD3 R5, RZ, -R4.reuse, -R3.reuse ;  /* 0x80000004ff057210 */ /* 0x180fe20007ffe803 */
[----:B------:R-:W-:Y:S01]  /*6eb0*/  UISETP.NE.U32.AND UP0, UPT, UR4, 0x1, UPT ;  /* 0x000000010400788c */ /* 0x000fe2000bf05070 */
[----:B------:R-:W-:Y:S01]  /*6ec0*/  LOP3.LUT R3, R6, 0x40, R3, 0xe2, !PT ;  /* 0x0000004006037812 */ /* 0x000fe200078ee203 */
[----:B------:R-:W-:Y:S01]  /*6ed0*/  ULDC.64 UR6, c[0x0][0x5d0] ;  /* 0x0001740000067ab9 */ /* 0x000fe20000000a00 */
[----:B------:R-:W-:Y:S01]  /*6ee0*/  UISETP.LT.U32.AND UP1, UPT, UR38, 0x2, UP1 ;  /* 0x000000022600788c */ /* 0x000fe20008f21070 */
[----:B------:R-:W-:Y:S01]  /*6ef0*/  IMAD R6, R0, -0x40, R5 ;  /* 0xffffffc000067824 */ /* 0x000fe200078e0205 */
[----:B------:R-:W-:Y:S01]  /*6f00*/  LOP3.LUT R20, R3, R4, RZ, 0xfc, !PT ;  /* 0x0000000403147212 */ /* 0x000fe200078efcff */
[----:B------:R-:W-:Y:S01]  /*6f10*/  IMAD R3, R137, 0x70, RZ ;  /* 0x0000007089037824 */ /* 0x000fe200078e02ff */
[----:B------:R-:W-:Y:S01]  /*6f20*/  LOP3.LUT R0, R18, 0x3, RZ, 0xc0, !PT ;  /* 0x0000000312007812 */ /* 0x000fe200078ec0ff */
[----:B------:R-:W-:Y:S01]  /*6f30*/  UISETP.GT.U32.AND UP0, UPT, UR38, 0x1, !UP0 ;  /* 0x000000012600788c */ /* 0x000fe2000c704070 */
[----:B------:R-:W-:Y:S01]  /*6f40*/  IMAD R5, R12, UR6, RZ ;  /* 0x000000060c057c24 */ /* 0x000fe2000f8e02ff */
[----:B------:R-:W-:Y:S01]  /*6f50*/  USEL UR5, URZ, 0x1, !UP1 ;  /* 0x000000013f057887 */ /* 0x000fe2000c800000 */
[C---:B----4-:R-:W-:Y:S01]  /*6f60*/  ISETP.GE.AND P0, PT, R3.reuse, R7, PT ;  /* 0x000000070300720c */ /* 0x050fe20003f06270 */
[----:B------:R-:W-:Y:S01]  /*6f70*/  IMAD R0, R0, -0x2, R7 ;  /* 0xfffffffe00007824 */ /* 0x000fe200078e0207 */
[----:B------:R-:W-:Y:S01]  /*6f80*/  LOP3.LUT R146, R3, 0x6, R146, 0xf8, !PT ;  /* 0x0000000603927812 */ /* 0x000fe200078ef892 */
[----:B------:R-:W-:Y:S01]  /*6f90*/  IMAD R7, R23, 0xc0, RZ ;  /* 0x000000c017077824 */ /* 0x000fe200078e02ff */
[----:B------:R-:W-:Y:S01]  /*6fa0*/  USEL UR4, URZ, 0x1, !UP0 ;  /* 0x000000013f047887 */ /* 0x000fe2000c000000 */
[C---:B------:R-:W-:Y:S01]  /*6fb0*/  IMAD R9, R22.reuse, UR7, R5 ;  /* 0x0000000716097c24 */ /* 0x040fe2000f8e0205 */
[----:B------:R-:W-:Y:S01]  /*6fc0*/  SHF.R.S32.HI R147, RZ, 0x1f, R146 ;  /* 0x0000001fff937819 */ /* 0x000fe20000011492 */
[----:B------:R-:W-:Y:S01]  /*6fd0*/  IMAD.MOV.U32 R21, RZ, RZ, RZ ;  /* 0x000000ffff157224 */ /* 0x000fe200078e00ff */
[C---:B------:R-:W-:Y:S01]  /*6fe0*/  ISETP.GE.OR P0, PT, R7.reuse, UR8, P0 ;  /* 0x0000000807007c0c */ /* 0x040fe20008706670 */
[----:B------:R-:W-:Y:S01]  /*6ff0*/  ULOP3.LUT UR37, UR37, 0x1, URZ, 0xc0, !UPT ;  /* 0x0000000125257892 */ /* 0x000fe2000f8ec03f */
[----:B------:R-:W-:Y:S01]  /*7000*/  IADD3 R137, -R7, UR8, R6 ;  /* 0x0000000807897c10 */ /* 0x000fe2000fffe106 */
[----:B------:R-:W-:Y:S01]  /*7010*/  IMAD.WIDE.U32 R4, R22, UR6, R146 ;  /* 0x0000000616047c25 */ /* 0x000fe2000f8e0092 */
[----:B------:R-:W-:-:S03]  /*7020*/  ULOP3.LUT UR36, UR4, UR36, UR5, 0x96, !UPT ;  /* 0x0000002404247292 */ /* 0x000fc6000f8e9605 */
[----:B------:R-:W-:-:S04]  /*7030*/  IMAD.WIDE R20, R23, 0xc0, R20 ;  /* 0x000000c017147825 */ /* 0x000fc800078e0214 */
[----:B------:R-:W-:Y:S02]  /*7040*/  IMAD.IADD R5, R5, 0x1, R9 ;  /* 0x0000000105057824 */ /* 0x000fe400078e0209 */
[----:B------:R-:W-:Y:S02]  /*7050*/  IMAD.IADD R0, R0, 0x1, -R3 ;  /* 0x0000000100007824 */ /* 0x000fe400078e0a03 */
[----:B------:R-:W-:Y:S01]  /*7060*/  IMAD.MOV.U32 R23, RZ, RZ, -0x1 ;  /* 0xffffffffff177424 */ /* 0x000fe200078e00ff */
[----:B------:R-:W-:Y:S06]  /*7070*/  @P0 BRA `(.L_x_28) ;  /* 0x0000005400f80947 */ /* 0x000fec0003800000 */
[----:B------:R-:W0:Y:S01]  /*7080*/  LDC.64 R10, c[0x0][0x5c8] ;  /* 0x00017200ff0a7b82 */ /* 0x000e220000000a00 */
[----:B------:R-:W-:Y:S01]  /*7090*/  ULDC.64 UR4, c[0x0][0x5c0] ;  /* 0x0001700000047ab9 */ /* 0x000fe20000000a00 */
[----:B------:R-:W-:Y:S01]  /*70a0*/  BSSY B0, `(.L_x_28) ;  /* 0x000057b000007945 */ /* 0x000fe20003800000 */
[-C--:B0-----:R-:W-:Y:S02]  /*70b0*/  IMAD R3, R21, R10.reuse, RZ ;  /* 0x0000000a15037224 */ /* 0x081fe400078e02ff */
[----:B------:R-:W-:-:S04]  /*70c0*/  IMAD.WIDE.U32 R4, R20, R10, R4 ;  /* 0x0000000a14047225 */ /* 0x000fc800078e0004 */
[----:B------:R-:W-:Y:S01]  /*70d0*/  IMAD R3, R20, R11, R3 ;  /* 0x0000000b14037224 */ /* 0x000fe200078e0203 */
[----:B------:R-:W-:Y:S01]  /*70e0*/  IADD3 R4, P0, R4, UR4, RZ ;  /* 0x0000000404047c10 */ /* 0x000fe2000ff1e0ff */
[C---:B------:R-:W-:Y:S02]  /*70f0*/  IMAD.SHL.U32 R9, R10.reuse, 0x8, RZ ;  /* 0x000000080a097824 */ /* 0x040fe400078e00ff */
[----:B------:R-:W-:Y:S01]  /*7100*/  IMAD.IADD R5, R5, 0x1, R3 ;  /* 0x0000000105057824 */ /* 0x000fe200078e0203 */
[----:B------:R-:W-:Y:S01]  /*7110*/  SHF.L.U64.HI R3, R10, 0x3, R11 ;  /* 0x000000030a037819 */ /* 0x000fe2000001020b */
[----:B------:R-:W-:Y:S01]  /*7120*/  IMAD R13, R11, 0x78, RZ ;  /* 0x000000780b0d7824 */ /* 0x000fe200078e02ff */
[----:B------:R-:W-:Y:S02]  /*7130*/  IADD3 R6, P1, R9, R4, RZ ;  /* 0x0000000409067210 */ /* 0x000fe40007f3e0ff */
[----:B------:R-:W-:Y:S02]  /*7140*/  IADD3.X R5, R5, UR5, RZ, P0, !PT ;  /* 0x0000000505057c10 */ /* 0x000fe400087fe4ff */
[----:B-----5:R-:W-:-:S03]  /*7150*/  ISETP.NE.AND P0, PT, R138, RZ, PT ;  /* 0x000000ff8a00720c */ /* 0x020fc60003f05270 */
[----:B------:R-:W-:Y:S02]  /*7160*/  IMAD.X R7, R3, 0x1, R5, P1 ;  /* 0x0000000103077824 */ /* 0x000fe400008e0605 */
[----:B------:R-:W-:-:S04]  /*7170*/  IMAD.WIDE.U32 R10, R10, 0x78, R6 ;  /* 0x000000780a0a7825 */ /* 0x000fc800078e0006 */
[----:B------:R-:W-:Y:S01]  /*7180*/  IMAD.IADD R11, R11, 0x1, R13 ;  /* 0x000000010b0b7824 */ /* 0x000fe200078e020d */
[----:B------:R-:W-:-:S05]  /*7190*/  IADD3 R8, P1, R9, R10, RZ ;  /* 0x0000000a09087210 */ /* 0x000fca0007f3e0ff */
[----:B------:R-:W-:Y:S01]  /*71a0*/  IMAD.X R9, R3, 0x1, R11, P1 ;  /* 0x0000000103097824 */ /* 0x000fe200008e060b */
[----:B------:R-:W-:Y:S07]  /*71b0*/  @!P0 BRA `(.L_x_29) ;  /* 0x0000004000548947 */ /* 0x000fee0003800000 */
[----:B------:R-:W0:Y:S01]  /*71c0*/  LDC.64 R142, c[0x0][0x5b0] ;  /* 0x00016c00ff8e7b82 */ /* 0x000e220000000a00 */
[----:B------:R-:W-:Y:S01]  /*71d0*/  ULDC.64 UR4, c[0x0][0x5b8] ;  /* 0x00016e0000047ab9 */ /* 0x000fe20000000a00 */
[----:B------:R-:W-:Y:S01]  /*71e0*/  ISETP.GE.AND P3, PT, R137, 0x1, PT ;  /* 0x000000018900780c */ /* 0x000fe20003f66270 */
[----:B------:R-:W-:Y:S01]  /*71f0*/  IMAD R3, R12, UR4, RZ ;  /* 0x000000040c037c24 */ /* 0x000fe2000f8e02ff */
[----:B------:R-:W-:Y:S01]  /*7200*/  BSSY B1, `(.L_x_30) ;  /* 0x000000e000017945 */ /* 0x000fe20003800000 */
[----:B------:R-:W-:Y:S01]  /*7210*/  IMAD.WIDE.U32 R146, R22, UR4, R146 ;  /* 0x0000000416927c25 */ /* 0x000fe2000f8e0092 */
[----:B------:R-:W-:Y:S02]  /*7220*/  ISETP.LT.OR P1, PT, R0, 0x1, !P3 ;  /* 0x000000010000780c */ /* 0x000fe40005f21670 */
[----:B------:R-:W1:Y:S01]  /*7230*/  LDC.64 R140, c[0x0][0x5a8] ;  /* 0x00016a00ff8c7b82 */ /* 0x000e620000000a00 */
[----:B------:R-:W-:Y:S02]  /*7240*/  IMAD R3, R22, UR5, R3 ;  /* 0x0000000516037c24 */ /* 0x000fe4000f8e0203 */
[----:B------:R-:W-:-:S02]  /*7250*/  IMAD.MOV.U32 R144, RZ, RZ, R146 ;  /* 0x000000ffff907224 */ /* 0x000fc400078e0092 */
[----:B------:R-:W-:Y:S02]  /*7260*/  IMAD.IADD R145, R147, 0x1, R3 ;  /* 0x0000000193917824 */ /* 0x000fe400078e0203 */
[-C--:B0-----:R-:W-:Y:S02]  /*7270*/  IMAD R3, R21, R142.reuse, RZ ;  /* 0x0000008e15037224 */ /* 0x081fe400078e02ff */
[----:B------:R-:W-:-:S04]  /*7280*/  IMAD.WIDE.U32 R12, R20, R142, R144 ;  /* 0x0000008e140c7225 */ /* 0x000fc800078e0090 */
[----:B------:R-:W-:Y:S01]  /*7290*/  IMAD R153, R20, R143, R3 ;  /* 0x0000008f14997224 */ /* 0x000fe200078e0203 */
[----:B-1----:R-:W-:-:S04]  /*72a0*/  IADD3 R12, P0, R12, R140, RZ ;  /* 0x0000008c0c0c7210 */ /* 0x002fc80007f1e0ff */
[----:B------:R-:W-:Y:S01]  /*72b0*/  IADD3.X R13, R141, R13, R153, P0, !PT ;  /* 0x0000000d8d0d7210 */ /* 0x000fe200007fe499 */
[----:B------:R-:W-:Y:S08]  /*72c0*/  @P1 BRA `(.L_x_31) ;  /* 0x0000000000041947 */ /* 0x000ff00003800000 */
[----:B--2---:R0:W5:Y:S02]  /*72d0*/  LDG.E.U8 R139, desc[UR44][R12.64] ;  /* 0x0000002c0c8b7981 */ /* 0x004164000c1e1100 */
.L_x_31:
[----:B------:R-:W-:Y:S05]  /*72e0*/  BSYNC B1 ;  /* 0x0000000000017941 */ /* 0x000fea0003800000 */
.L_x_30:
[----:B-----5:R-:W-:Y:S01]  /*72f0*/  LOP3.LUT R3, R139, 0xffff, RZ, 0xc0, !PT ;  /* 0x0000ffff8b037812 */ /* 0x020fe200078ec0ff */
[----:B------:R-:W-:Y:S01]  /*7300*/  IMAD.SHL.U32 R148, R142, 0x8, RZ ;  /* 0x000000088e947824 */ /* 0x000fe200078e00ff */
[----:B------:R-:W-:Y:S01]  /*7310*/  ISETP.LT.OR P4, PT, R0, 0x2, !P3 ;  /* 0x000000020000780c */ /* 0x000fe20005f81670 */
[----:B------:R-:W-:Y:S01]  /*7320*/  BSSY B1, `(.L_x_32) ;  /* 0x000000b000017945 */ /* 0x000fe20003800000 */
[----:B------:R-:W-:Y:S02]  /*7330*/  PRMT R3, R3, 0x8880, RZ ;  /* 0x0000888003037816 */ /* 0x000fe400000000ff */
[----:B------:R-:W-:-:S03]  /*7340*/  SHF.L.U64.HI R149, R142, 0x3, R143 ;  /* 0x000000038e957819 */ /* 0x000fc6000001028f */
[----:B------:R-:W-:Y:S02]  /*7350*/  IMAD R3, R3, R138, RZ ;  /* 0x0000008a03037224 */ /* 0x000fe400078e02ff */
[----:B------:R-:W-:-:S04]  /*7360*/  IMAD.WIDE.U32 R14, R20, R142, R148 ;  /* 0x0000008e140e7225 */ /* 0x000fc800078e0094 */
[----:B------:R-:W-:-:S05]  /*7370*/  @!P1 IMAD R151, R128, R136, R3 ;  /* 0x0000008880979224 */ /* 0x000fca00078e0203 */
[----:B------:R1:W-:Y:S01]  /*7380*/  @!P1 STG.E.U8 desc[UR44][R4.64], R151 ;  /* 0x0000009704009986 */ /* 0x0003e2000c10112c */
[----:B------:R-:W-:Y:S05]  /*7390*/  @P4 BRA `(.L_x_33) ;  /* 0x00000000000c4947 */ /* 0x000fea0003800000 */
[----:B--2---:R-:W2:Y:S02]  /*73a0*/  LDG.E.U8 R139, desc[UR44][R12.64+0x1] ;  /* 0x0000012c0c8b7981 */ /* 0x004ea4000c1e1100 */
[----:B--2---:R-:W-:-:S05]  /*73b0*/  PRMT R3, R139, 0x8880, RZ ;  /* 0x000088808b037816 */ /* 0x004fca00000000ff */
[----:B------:R-:W-:-:S07]  /*73c0*/  IMAD R3, R3, R138, RZ ;  /* 0x0000008a03037224 */ /* 0x000fce00078e02ff */
.L_x_33:
[----:B------:R-:W-:Y:S05]  /*73d0*/  BSYNC B1 ;  /* 0x0000000000017941 */ /* 0x000fea0003800000 */
.L_x_32:
[----:B------:R-:W-:Y:S01]  /*73e0*/  @!P4 IMAD R129, R129, R136, R3 ;  /* 0x000000888181c224 */ /* 0x000fe200078e0203 */
[----:B------:R-:W-:Y:S01]  /*73f0*/  ISETP.GE.AND P0, PT, R137, 0x9, PT ;  /* 0x000000098900780c */ /* 0x000fe20003f06270 */
[----:B------:R-:W-:Y:S01]  /*7400*/  IMAD.IADD R15, R153, 0x1, R15 ;  /* 0x00000001990f7824 */ /* 0x000fe200078e020f */
[----:B------:R-:W-:Y:S01]  /*7410*/  IADD3 R14, P1, P2, R146, R140, R14 ;  /* 0x0000008c920e7210 */ /* 0x000fe20007a3e00e */
[----:B------:R-:W-:Y:S01]  /*7420*/  BSSY B1, `(.L_x_34) ;  /* 0x000000b000017945 */ /* 0x000fe20003800000 */
[----:B------:R3:W-:Y:S01]  /*7430*/  @!P4 STG.E.U8 desc[UR44][R4.64+0x1], R129 ;  /* 0x000001810400c986 */ /* 0x0007e2000c10112c */
[----:B------:R-:W-:Y:S02]  /*7440*/  ISETP.LT.OR P4, PT, R0, 0x1, !P0 ;  /* 0x000000010000780c */ /* 0x000fe40004781670 */
[----:B------:R-:W-:Y:S02]  /*7450*/  IADD3.X R15, R145, R141, R15, P1, P2 ;  /* 0x0000008d910f7210 */ /* 0x000fe40000fe440f */
[----:B-1----:R-:W-:-:S02]  /*7460*/  IADD3 R151, P5, R20, 0x80, RZ ;  /* 0x0000008014977810 */ /* 0x002fc40007fbe0ff */
[C---:B------:R-:W-:Y:S02]  /*7470*/  ISETP.LT.OR P1, PT, R0.reuse, 0x2, !P0 ;  /* 0x000000020000780c */ /* 0x040fe40004721670 */
[----:B------:R-:W-:-:S05]  /*7480*/  ISETP.LT.OR P2, PT, R0, 0x9, !P3 ;  /* 0x000000090000780c */ /* 0x000fca0005f41670 */
[----:B---3--:R-:W-:Y:S08]  /*7490*/  @P4 BRA `(.L_x_35) ;  /* 0x00000000000c4947 */ /* 0x008ff00003800000 */
[----:B--2---:R-:W2:Y:S02]  /*74a0*/  LDG.E.U8 R139, desc[UR44][R14.64] ;  /* 0x0000002c0e8b7981 */ /* 0x004ea4000c1e1100 */
[----:B--2---:R-:W-:-:S05]  /*74b0*/  PRMT R3, R139, 0x8880, RZ ;  /* 0x000088808b037816 */ /* 0x004fca00000000ff */
[----:B------:R-:W-:-:S07]  /*74c0*/  IMAD R3, R3, R138, RZ ;  /* 0x0000008a03037224 */ /* 0x000fce00078e02ff */
.L_x_35:
[----:B------:R-:W-:Y:S05]  /*74d0*/  BSYNC B1 ;  /* 0x0000000000017941 */ /* 0x000fea0003800000 */
.L_x_34:
[----:B------:R-:W-:Y:S01]  /*74e0*/  @!P4 IMAD R129, R130, R136, R3 ;  /* 0x000000888281c224 */ /* 0x000fe200078e0203 */
[----:B------:R-:W-:Y:S04]  /*74f0*/  BSSY B1, `(.L_x_36) ;  /* 0x0000006000017945 */ /* 0x000fe80003800000 */
[----:B------:R1:W-:Y:S01]  /*7500*/  @!P4 STG.E.U8 desc[UR44][R6.64], R129 ;  /* 0x000000810600c986 */ /* 0x0003e2000c10112c */
[----:B------:R-:W-:Y:S05]  /*7510*/  @P1 BRA `(.L_x_37) ;  /* 0x00000000000c1947 */ /* 0x000fea0003800000 */
[----:B--2---:R-:W2:Y:S02]  /*7520*/  LDG.E.U8 R139, desc[UR44][R14.64+0x1] ;  /* 0x0000012c0e8b7981 */ /* 0x004ea4000c1e1100 */
[----:B--2---:R-:W-:-:S05]  /*7530*/  PRMT R3, R139, 0x8880, RZ ;  /* 0x000088808b037816 */ /* 0x004fca00000000ff */
[----:B------:R-:W-:-:S07]  /*7540*/  IMAD R3, R3, R138, RZ ;  /* 0x0000008a03037224 */ /* 0x000fce00078e02ff */
.L_x_37:
[----:B------:R-:W-:Y:S05]  /*7550*/  BSYNC B1 ;  /* 0x0000000000017941 */ /* 0x000fea0003800000 */
.L_x_36:
[----:B------:R-:W-:Y:S01]  /*7560*/  @!P1 IMAD R131, R131, R136, R3 ;  /* 0x0000008883839224 */ /* 0x000fe200078e0203 */
[----:B------:R-:W-:Y:S04]  /*7570*/  BSSY B1, `(.L_x_38) ;  /* 0x0000006000017945 */ /* 0x000fe80003800000 */
[----:B------:R3:W-:Y:S01]  /*7580*/  @!P1 STG.E.U8 desc[UR44][R6.64+0x1], R131 ;  /* 0x0000018306009986 */ /* 0x0007e2000c10112c */
[----:B------:R-:W-:Y:S05]  /*7590*/  @P2 BRA `(.L_x_39) ;  /* 0x00000000000c2947 */ /* 0x000fea0003800000 */
[----:B--2---:R-:W2:Y:S02]  /*75a0*/  LDG.E.U8 R139, desc[UR44][R12.64+0x8] ;  /* 0x0000082c0c8b7981 */ /* 0x004ea4000c1e1100 */
[----:B--2---:R-:W-:-:S05]  /*75b0*/  PRMT R3, R139, 0x8880, RZ ;  /* 0x000088808b037816 */ /* 0x004fca00000000ff */
[----:B------:R-:W-:-:S07]  /*75c0*/  IMAD R3, R3, R138, RZ ;  /* 0x0000008a03037224 */ /* 0x000fce00078e02ff */
.L_x_39:
[----:B------:R-:W-:Y:S05]  /*75d0*/  BSYNC B1 ;  /* 0x0000000000017941 */ /* 0x000fea0003800000 */
.L_x_38:
[----:B------:R-:W-:Y:S01]  /*75e0*/  ISETP.LT.OR P1, PT, R0, 0xa, !P3 ;  /* 0x0000000a0000780c */ /* 0x000fe20005f21670 */
[----:B---3--:R-:W-:Y:S01]  /*75f0*/  @!P2 IMAD R131, R132, R136, R3 ;  /* 0x000000888483a224 */ /* 0x008fe200078e0203 */
[----:B------:R-:W-:Y:S01]  /*7600*/  BSSY B1, `(.L_x_40) ;  /* 0x000000b000017945 */ /* 0x000fe20003800000 */
[----:B-1----:R-:W-:-:S03]  /*7610*/  IMAD.WIDE.U32 R128, R151, R142, R144 ;  /* 0x0000008e97807225 */ /* 0x002fc600078e0090 */
[----:B------:R1:W-:Y:S01]  /*7620*/  @!P2 STG.E.U8 desc[UR44][R4.64+0x8], R131 ;  /* 0x000008830400a986 */ /* 0x0003e2000c10112c */
[----:B------:R-:W-:Y:S01]  /*7630*/  IMAD.X R21, RZ, RZ, R21, P5 ;  /* 0x000000ffff157224 */ /* 0x000fe200028e0615 */
[C---:B------:R-:W-:Y:S02]  /*7640*/  ISETP.LT.OR P5, PT, R0.reuse, 0x9, !P0 ;  /* 0x000000090000780c */ /* 0x040fe400047a1670 */
[----:B------:R-:W-:Y:S02]  /*7650*/  ISETP.LT.OR P2, PT, R0, 0xa, !P0 ;  /* 0x0000000a0000780c */ /* 0x000fe40004741670 */
[----:B------:R-:W-:Y:S01]  /*7660*/  IADD3 R20, P4, R128, R140, RZ ;  /* 0x0000008c80147210 */ /* 0x000fe20007f9e0ff */
[----:B------:R-:W-:-:S12]  /*7670*/  @P1 BRA `(.L_x_41) ;  /* 0x00000000000c1947 */ /* 0x000fd80003800000 */
[----:B--2---:R-:W2:Y:S02]  /*7680*/  LDG.E.U8 R139, desc[UR44][R12.64+0x9] ;  /* 0x0000092c0c8b7981 */ /* 0x004ea4000c1e1100 */
[----:B--2---:R-:W-:-:S05]  /*7690*/  PRMT R3, R139, 0x8880, RZ ;  /* 0x000088808b037816 */ /* 0x004fca00000000ff */
[----:B------:R-:W-:-:S07]  /*76a0*/  IMAD R3, R3, R138, RZ ;  /* 0x0000008a03037224 */ /* 0x000fce00078e02ff */
.L_x_41:
[----:B------:R-:W-:Y:S05]  /*76b0*/  BSYNC B1 ;  /* 0x0000000000017941 */ /* 0x000fea0003800000 */
.L_x_40:
[----:B------:R-:W-:Y:S01]  /*76c0*/  @!P1 IMAD R133, R133, R136, R3 ;  /* 0x0000008885859224 */ /* 0x000fe200078e0203 */
[----:B------:R-:W-:Y:S01]  /*76d0*/  BSSY B1, `(.L_x_42) ;  /* 0x0000007000017945 */ /* 0x000fe20003800000 */
[----:B------:R-:W-:-:S03]  /*76e0*/  IMAD R22, R21, R142, RZ ;  /* 0x0000008e15167224 */ /* 0x000fc600078e02ff */
[----:B------:R3:W-:Y:S01]  /*76f0*/  @!P1 STG.E.U8 desc[UR44][R4.64+0x9], R133 ;  /* 0x0000098504009986 */ /* 0x0007e2000c10112c */
[----:B------:R-:W-:Y:S05]  /*7700*/  @P5 BRA `(.L_x_43) ;  /* 0x00000000000c5947 */ /* 0x000fea0003800000 */
[----:B--2---:R-:W2:Y:S02]  /*7710*/  LDG.E.U8 R139, desc[UR44][R14.64+0x8] ;  /* 0x0000082c0e8b7981 */ /* 0x004ea4000c1e1100 */
[----:B--2---:R-:W-:-:S05]  /*7720*/  PRMT R3, R139, 0x8880, RZ ;  /* 0x000088808b037816 */ /* 0x004fca00000000ff */
[----:B------:R-:W-:-:S07]  /*7730*/  IMAD R3, R3, R138, RZ ;  /* 0x0000008a03037224 */ /* 0x000fce00078e02ff */
.L_x_43:
[----:B------:R-:W-:Y:S05]  /*7740*/  BSYNC B1 ;  /* 0x0000000000017941 */ /* 0x000fea0003800000 */
.L_x_42:
[----:B-1----:R-:W-:Y:S01]  /*7750*/  @!P5 IMAD R131, R134, R136, R3 ;  /* 0x000000888683d224 */ /* 0x002fe200078e0203 */
[----:B------:R-:W-:Y:S01]  /*7760*/  BSSY B1, `(.L_x_44) ;  /* 0x0000007000017945 */ /* 0x000fe20003800000 */
[----:B---3--:R-:W-:-:S03]  /*7770*/  IMAD R133, R151, R143, R22 ;  /* 0x0000008f97857224 */ /* 0x008fc600078e0216 */
[----:B------:R1:W-:Y:S01]  /*7780*/  @!P5 STG.E.U8 desc[UR44][R6.64+0x8], R131 ;  /* 0x000008830600d986 */ /* 0x0003e2000c10112c */
[----:B------:R-:W-:Y:S05]  /*7790*/  @P2 BRA `(.L_x_45) ;  /* 0x00000000000c2947 */ /* 0x000fea0003800000 */
[----:B--2---:R-:W2:Y:S02]  /*77a0*/  LDG.E.U8 R139, desc[UR44][R14.64+0x9] ;  /* 0x0000092c0e8b7981 */ /* 0x004ea4000c1e1100 */
[----:B--2---:R-:W-:-:S05]  /*77b0*/  PRMT R3, R139, 0x8880, RZ ;  /* 0x000088808b037816 */ /* 0x004fca00000000ff */
[----:B------:R-:W-:-:S07]  /*77c0*/  IMAD R3, R3, R138, RZ ;  /* 0x0000008a03037224 */ /* 0x000fce00078e02ff */
.L_x_45:
[----:B------:R-:W-:Y:S05]  /*77d0*/  BSYNC B1 ;  /* 0x0000000000017941 */ /* 0x000fea0003800000 */
.L_x_44:
[----:B------:R-:W-:Y:S01]  /*77e0*/  ISETP.GE.AND P1, PT, R137, 0x81, PT ;  /* 0x000000818900780c */ /* 0x000fe20003f26270 */
[----:B------:R-:W-:Y:S01]  /*77f0*/  @!P2 IMAD R135, R135, R136, R3 ;  /* 0x000000888787a224 */ /* 0x000fe200078e0203 */
[----:B------:R-:W-:Y:S01]  /*7800*/  IADD3.X R21, R141, R129, R133, P4, !PT ;  /* 0x000000818d157210 */ /* 0x000fe200027fe485 */
[----:B------:R-:W-:Y:S01]  /*7810*/  IMAD.WIDE.U32 R142, R151, R142, R148 ;  /* 0x0000008e978e7225 */ /* 0x000fe200078e0094 */
[----:B------:R-:W-:Y:S01]  /*7820*/  ISETP.LT.OR P4, PT, R0, 0x1, !P1 ;  /* 0x000000010000780c */ /* 0x000fe20004f81670 */
[----:B------:R-:W-:Y:S01]  /*7830*/  BSSY B1, `(.L_x_46) ;  /* 0x0000008000017945 */ /* 0x000fe20003800000 */
[----:B------:R3:W-:Y:S01]  /*7840*/  @!P2 STG.E.U8 desc[UR44][R6.64+0x9], R135 ;  /* 0x000009870600a986 */ /* 0x0007e2000c10112c */
[----:B------:R-:W-:Y:S01]  /*7850*/  IADD3 R128, P2, P5, R146, R140, R142 ;  /* 0x0000008c92807210 */ /* 0x000fe20007d5e08e */
[----:B------:R-:W-:-:S09]  /*7860*/  IMAD.IADD R142, R133, 0x1, R143 ;  /* 0x00000001858e7824 */ /* 0x000fd200078e028f */
[----:B------:R-:W-:Y:S05]  /*7870*/  @P4 BRA `(.L_x_47) ;  /* 0x00000000000c4947 */ /* 0x000fea0003800000 */
[----:B--2---:R-:W2:Y:S02]  /*7880*/  LDG.E.U8 R139, desc[UR44][R20.64] ;  /* 0x0000002c148b7981 */ /* 0x004ea4000c1e1100 */
[----:B--2---:R-:W-:-:S05]  /*7890*/  PRMT R3, R139, 0x8880, RZ ;  /* 0x000088808b037816 */ /* 0x004fca00000000ff */
[----:B------:R-:W-:-:S07]  /*78a0*/  IMAD R3, R3, R138, RZ ;  /* 0x0000008a03037224 */ /* 0x000fce00078e02ff */
.L_x_47:
[----:B------:R-:W-:Y:S05]  /*78b0*/  BSYNC B1 ;  /* 0x0000000000017941 */ /* 0x000fea0003800000 */
.L_x_46:
[----:B-1----:R-:W-:Y:S01]  /*78c0*/  @!P4 IMAD R131, R120, R136, R3 ;  /* 0x000000887883c224 */ /* 0x002fe200078e0203 */
[----:B------:R-:W-:Y:S01]  /*78d0*/  IADD3.X R129, R145, R141, R142, P2, P5 ;  /* 0x0000008d91817210 */ /* 0x000fe200017ea48e */
[----:B------:R-:W-:Y:S01]  /*78e0*/  BSSY B1, `(.L_x_48) ;  /* 0x0000009000017945 */ /* 0x000fe20003800000 */
[----:B------:R-:W-:Y:S02]  /*78f0*/  ISETP.GE.AND P2, PT, R137, 0x89, PT ;  /* 0x000000898900780c */ /* 0x000fe40003f46270 */
[----:B------:R1:W-:Y:S01]  /*7900*/  @!P4 STG.E.U8 desc[UR44][R10.64], R131 ;  /* 0x000000830a00c986 */ /* 0x0003e2000c10112c */
[C---:B------:R-:W-:Y:S02]  /*7910*/  ISETP.LT.OR P4, PT, R0.reuse, 0x2, !P1 ;  /* 0x000000020000780c */ /* 0x040fe40004f81670 */
[----:B------:R-:W-:-:S11]  /*7920*/  ISETP.LT.OR P5, PT, R0, 0x1, !P2 ;  /* 0x000000010000780c */ /* 0x000fd600057a1670 */
[----:B-1----:R-:W-:Y:S05]  /*7930*/  @P4 BRA `(.L_x_49) ;  /* 0x00000000000c4947 */ /* 0x002fea0003800000 */
[----:B--2---:R-:W2:Y:S02]  /*7940*/  LDG.E.U8 R139, desc[UR44][R20.64+0x1] ;  /* 0x0000012c148b7981 */ /* 0x004ea4000c1e1100 */
[----:B--2---:R-:W-:-:S05]  /*7950*/  PRMT R3, R139, 0x8880, RZ ;  /* 0x000088808b037816 */ /* 0x004fca00000000ff */
[----:B------:R-:W-:-:S07]  /*7960*/  IMAD R3, R3, R138, RZ ;  /* 0x0000008a03037224 */ /* 0x000fce00078e02ff */
.L_x_49:
[----:B------:R-:W-:Y:S05]  /*7970*/  BSYNC B1 ;  /* 0x0000000000017941 */ /* 0x000fea0003800000 */
.L_x_48:
[----:B------:R-:W-:Y:S01]  /*7980*/  @!P4 IMAD R121, R121, R136, R3 ;  /* 0x000000887979c224 */ /* 0x000fe200078e0203 */
[----:B------:R-:W-:Y:S04]  /*7990*/  BSSY B1, `(.L_x_50) ;  /* 0x0000006000017945 */ /* 0x000fe80003800000 */
[----:B------:R1:W-:Y:S01]  /*79a0*/  @!P4 STG.E.U8 desc[UR44][R10.64+0x1], R121 ;  /* 0x000001790a00c986 */ /* 0x0003e2000c10112c */
[----:B------:R-:W-:Y:S05]  /*79b0*/  @P5 BRA `(.L_x_51) ;  /* 0x00000000000c5947 */ /* 0x000fea0003800000 */
[----:B--2---:R-:W2:Y:S02]  /*79c0*/  LDG.E.U8 R139, desc[UR44][R128.64] ;  /* 0x0000002c808b7981 */ /* 0x004ea4000c1e1100 */
[----:B--2---:R-:W-:-:S05]  /*79d0*/  PRMT R3, R139, 0x8880, RZ ;  /* 0x000088808b037816 */ /* 0x004fca00000000ff */
[----:B------:R-:W-:-:S07]  /*79e0*/  IMAD R3, R3, R138, RZ ;  /* 0x0000008a03037224 */ /* 0x000fce00078e02ff */
.L_x_51:
[----:B------:R-:W-:Y:S05]  /*79f0*/  BSYNC B1 ;  /* 0x0000000000017941 */ /* 0x000fea0003800000 */
.L_x_50:
[----:B------:R-:W-:Y:S01]  /*7a00*/  ISETP.LT.OR P4, PT, R0, 0x2, !P2 ;  /* 0x000000020000780c */ /* 0x000fe20005781670 */
[----:B-1----:R-:W-:Y:S01]  /*7a10*/  @!P5 IMAD R121, R122, R136, R3 ;  /* 0x000000887a79d224 */ /* 0x002fe200078e0203 */
[----:B------:R-:W-:Y:S04]  /*7a20*/  BSSY B1, `(.L_x_52) ;  /* 0x0000007000017945 */ /* 0x000fe80003800000 */
[----:B------:R1:W-:Y:S01]  /*7a30*/  @!P5 STG.E.U8 desc[UR44][R8.64], R121 ;  /* 0x000000790800d986 */ /* 0x0003e2000c10112c */
[----:B------:R-:W-:-:S06]  /*7a40*/  ISETP.LT.OR P5, PT, R0, 0x9, !P1 ;  /* 0x000000090000780c */ /* 0x000fcc0004fa1670 */
[----:B------:R-:W-:Y:S07]  /*7a50*/  @P4 BRA `(.L_x_53) ;  /* 0x00000000000c4947 */ /* 0x000fee0003800000 */
[----:B--2---:R-:W2:Y:S02]  /*7a60*/  LDG.E.U8 R139, desc[UR44][R128.64+0x1] ;  /* 0x0000012c808b7981 */ /* 0x004ea4000c1e1100 */
[----:B--2---:R-:W-:-:S05]  /*7a70*/  PRMT R3, R139, 0x8880, RZ ;  /* 0x000088808b037816 */ /* 0x004fca00000000ff */
[----:B------:R-:W-:-:S07]  /*7a80*/  IMAD R3, R3, R138, RZ ;  /* 0x0000008a03037224 */ /* 0x000fce00078e02ff */
.L_x_53:
[----:B------:R-:W-:Y:S05]  /*7a90*/  BSYNC B1 ;  /* 0x0000000000017941 */ /* 0x000fea0003800000 */
.L_x_52:
[----:B------:R-:W-:Y:S01]  /*7aa0*/  @!P4 IMAD R123, R123, R136, R3 ;  /* 0x000000887b7bc224 */ /* 0x000fe200078e0203 */
[----:B------:R-:W-:Y:S04]  /*7ab0*/  BSSY B1, `(.L_x_54) ;  /* 0x0000006000017945 */ /* 0x000fe80003800000 */
[----:B------:R4:W-:Y:S01]  /*7ac0*/  @!P4 STG.E.U8 desc[UR44][R8.64+0x1], R123 ;  /* 0x0000017b0800c986 */ /* 0x0009e2000c10112c */
[----:B------:R-:W-:Y:S05]  /*7ad0*/  @P5 BRA `(.L_x_55) ;  /* 0x00000000000c5947 */ /* 0x000fea0003800000 */
[----:B--2---:R-:W2:Y:S02]  /*7ae0*/  LDG.E.U8 R139, desc[UR44][R20.64+0x8] ;  /* 0x0000082c148b7981 */ /* 0x004ea4000c1e1100 */
[----:B--2---:R-:W-:-:S05]  /*7af0*/  PRMT R3, R139, 0x8880, RZ ;  /* 0x000088808b037816 */ /* 0x004fca00000000ff */
[----:B------:R-:W-:-:S07]  /*7b00*/  IMAD R3, R3, R138, RZ ;  /* 0x0000008a03037224 */ /* 0x000fce00078e02ff */
.L_x_55:
[----:B------:R-:W-:Y:S05]  /*7b10*/  BSYNC B1 ;  /* 0x0000000000017941 */ /* 0x000fea0003800000 */
.L_x_54:
        /* <DEDUP_REMOVED lines=9> */
.L_x_57:
[----:B------:R-:W-:Y:S05]  /*7bb0*/  BSYNC B1 ;  /* 0x0000000000017941 */ /* 0x000fea0003800000 */
.L_x_56:
[----:B------:R-:W-:Y:S01]  /*7bc0*/  @!P4 IMAD R125, R125, R136, R3 ;  /* 0x000000887d7dc224 */ /* 0x000fe200078e0203 */
[----:B------:R-:W-:Y:S04]  /*7bd0*/  BSSY B1, `(.L_x_58) ;  /* 0x0000006000017945 */ /* 0x000fe80003800000 */
[----:B------:R0:W-:Y:S01]  /*7be0*/  @!P4 STG.E.U8 desc[UR44][R10.64+0x9], R125 ;  /* 0x0000097d0a00c986 */ /* 0x0001e2000c10112c */
[----:B------:R-:W-:Y:S05]  /*7bf0*/  @P5 BRA `(.L_x_59) ;  /* 0x00000000000c5947 */ /* 0x000fea0003800000 */
[----:B--2---:R-:W2:Y:S02]  /*7c00*/  LDG.E.U8 R139, desc[UR44][R128.64+0x8] ;  /* 0x0000082c808b7981 */ /* 0x004ea4000c1e1100 */
[----:B--2---:R-:W-:-:S05]  /*7c10*/  PRMT R3, R139, 0x8880, RZ ;  /* 0x000088808b037816 */ /* 0x004fca00000000ff */
[----:B------:R-:W-:-:S07]  /*7c20*/  IMAD R3, R3, R138, RZ ;  /* 0x0000008a03037224 */ /* 0x000fce00078e02ff */
.L_x_59:
[----:B------:R-:W-:Y:S05]  /*7c30*/  BSYNC B1 ;  /* 0x0000000000017941 */ /* 0x000fea0003800000 */
.L_x_58:
        /* <DEDUP_REMOVED lines=9> */
.L_x_61:
[----:B------:R-:W-:Y:S05]  /*7cd0*/  BSYNC B1 ;  /* 0x0000000000017941 */ /* 0x000fea0003800000 */
.L_x_60:
[----:B------:R-:W-:Y:S01]  /*7ce0*/  @!P4 IMAD R127, R127, R136, R3 ;  /* 0x000000887f7fc224 */ /* 0x000fe200078e0203 */
[----:B------:R-:W-:Y:S04]  /*7cf0*/  BSSY B1, `(.L_x_62) ;  /* 0x0000006000017945 */ /* 0x000fe80003800000 */
[----:B------:R0:W-:Y:S01]  /*7d00*/  @!P4 STG.E.U8 desc[UR44][R8.64+0x9], R127 ;  /* 0x0000097f0800c986 */ /* 0x0001e2000c10112c */
[----:B------:R-:W-:Y:S05]  /*7d10*/  @P5 BRA `(.L_x_63) ;  /* 0x00000000000c5947 */ /* 0x000fea0003800000 */
[----:B--2---:R-:W2:Y:S02]  /*7d20*/  LDG.E.U8 R139, desc[UR44][R12.64+0x10] ;  /* 0x0000102c0c8b7981 */ /* 0x004ea4000c1e1100 */
[----:B--2---:R-:W-:-:S05]  /*7d30*/  PRMT R3, R139, 0x8880, RZ ;  /* 0x000088808b037816 */ /* 0x004fca00000000ff */
[----:B------:R-:W-:-:S07]  /*7d40*/  IMAD R3, R3, R138, RZ ;  /* 0x0000008a03037224 */ /* 0x000fce00078e02ff */
.L_x_63:
[----:B------:R-:W-:Y:S05]  /*7d50*/  BSYNC B1 ;  /* 0x0000000000017941 */ /* 0x000fea0003800000 */
.L_x_62:
        /* <DEDUP_REMOVED lines=9> */
.L_x_65:
[----:B------:R-:W-:Y:S05]  /*7df0*/  BSYNC B1 ;  /* 0x0000000000017941 */ /* 0x000fea0003800000 */
.L_x_64:
[----:B------:R-:W-:Y:S01]  /*7e00*/  @!P4 IMAD R113, R113, R136, R3 ;  /* 0x000000887171c224 */ /* 0x000fe200078e0203 */
[----:B------:R-:W-:Y:S04]  /*7e10*/  BSSY B1, `(.L_x_66) ;  /* 0x0000006000017945 */ /* 0x000fe80003800000 */
[----:B------:R0:W-:Y:S01]  /*7e20*/  @!P4 STG.E.U8 desc[UR44][R4.64+0x11], R113 ;  /* 0x000011710400c986 */ /* 0x0001e2000c10112c */
[----:B------:R-:W-:Y:S05]  /*7e30*/  @P5 BRA `(.L_x_67) ;  /* 0x00000000000c5947 */ /* 0x000fea0003800000 */
[----:B--2---:R-:W2:Y:S02]  /*7e40*/  LDG.E.U8 R139, desc[UR44][R14.64+0x10] ;  /* 0x0000102c0e8b7981 */ /* 0x004ea4000c1e1100 */
[----:B--2---:R-:W-:-:S05]  /*7e50*/  PRMT R3, R139, 0x8880, RZ ;  /* 0x000088808b037816 */ /* 0x004fca00000000ff */
[----:B------:R-:W-:-:S07]  /*7e60*/  IMAD R3, R3, R138, RZ ;  /* 0x0000008a03037224 */ /* 0x000fce00078e02ff */
.L_x_67:
[----:B------:R-:W-:Y:S05]  /*7e70*/  BSYNC B1 ;  /* 0x0000000000017941 */ /* 0x000fea0003800000 */
.L_x_66:
[----:B------:R-:W-:Y:S01]  /*7e80*/  ISETP.LT.OR P4, PT, R0, 0x12, !P0 ;  /* 0x000000120000780c */ /* 0x000fe20004781670 */
[----:B0-----:R-:W-:Y:S01]  /*7e90*/  @!P5 IMAD R113, R114, R136, R3 ;  /* 0x000000887271d224 */ /* 0x001fe200078e0203 */
[----:B------:R-:W-:Y:S04]  /*7ea0*/  BSSY B1, `(.L_x_68) ;  /* 0x0000007000017945 */ /* 0x000fe80003800000 */
[----:B------:R0:W-:Y:S01]  /*7eb0*/  @!P5 STG.E.U8 desc[UR44][R6.64+0x10], R113 ;  /* 0x000010710600d986 */ /* 0x0001e2000c10112c */
[----:B------:R-:W-:-:S06]  /*7ec0*/  ISETP.LT.OR P5, PT, R0, 0x19, !P3 ;  /* 0x000000190000780c */ /* 0x000fcc0005fa1670 */
[----:B------:R-:W-:Y:S07]  /*7ed0*/  @P4 BRA `(.L_x_69) ;  /* 0x00000000000c4947 */ /* 0x000fee0003800000 */
[----:B--2---:R-:W2:Y:S02]  /*7ee0*/  LDG.E.U8 R139, desc[UR44][R14.64+0x11] ;  /* 0x0000112c0e8b7981 */ /* 0x004ea4000c1e1100 */
[----:B--2---:R-:W-:-:S05]  /*7ef0*/  PRMT R3, R139, 0x8880, RZ ;  /* 0x000088808b037816 */ /* 0x004fca00000000ff */
[----:B------:R-:W-:-:S07]  /*7f00*/  IMAD R3, R3, R138, RZ ;  /* 0x0000008a03037224 */ /* 0x000fce00078e02ff */
.L_x_69:
[----:B------:R-:W-:Y:S05]  /*7f10*/  BSYNC B1 ;  /* 0x0000000000017941 */ /* 0x000fea0003800000 */
.L_x_68:
[----:B------:R-:W-:Y:S01]  /*7f20*/  @!P4 IMAD R115, R115, R136, R3 ;  /* 0x000000887373c224 */ /* 0x000fe200078e0203 */
[----:B------:R-:W-:Y:S04]  /*7f30*/  BSSY B1, `(.L_x_70) ;  /* 0x0000006000017945 */ /* 0x000fe80003800000 */
[----:B------:R0:W-:Y:S01]  /*7f40*/  @!P4 STG.E.U8 desc[UR44][R6.64+0x11], R115 ;  /* 0x000011730600c986 */ /* 0x0001e2000c10112c */
[----:B------:R-:W-:Y:S05]  /*7f50*/  @P5 BRA `(.L_x_71) ;  /* 0x00000000000c5947 */ /* 0x000fea0003800000 */
[----:B--2---:R-:W2:Y:S02]  /*7f60*/  LDG.E.U8 R139, desc[UR44][R12.64+0x18] ;  /* 0x0000182c0c8b7981 */ /* 0x004ea4000c1e1100 */
[----:B--2---:R-:W-:-:S05]  /*7f70*/  PRMT R3, R139, 0x8880, RZ ;  /* 0x000088808b037816 */ /* 0x004fca00000000ff */
[----:B------:R-:W-:-:S07]  /*7f80*/  IMAD R3, R3, R138, RZ ;  /* 0x0000008a03037224 */ /* 0x000fce00078e02ff */
.L_x_71:
[----:B------:R-:W-:Y:S05]  /*7f90*/  BSYNC B1 ;  /* 0x0000000000017941 */ /* 0x000fea0003800000 */
.L_x_70:
        /* <DEDUP_REMOVED lines=9> */
.L_x_73:
[----:B------:R-:W-:Y:S05]  /*8030*/  BSYNC B1 ;  /* 0x0000000000017941 */ /* 0x000fea0003800000 */
.L_x_72:
[----:B------:R-:W-:Y:S01]  /*8040*/  @!P4 IMAD R117, R117, R136, R3 ;  /* 0x000000887575c224 */ /* 0x000fe200078e0203 */
[----:B------:R-:W-:Y:S04]  /*8050*/  BSSY B1, `(.L_x_74) ;  /* 0x0000006000017945 */ /* 0x000fe80003800000 */
[----:B------:R0:W-:Y:S01]  /*8060*/  @!P4 STG.E.U8 desc[UR44][R4.64+0x19], R117 ;  /* 0x000019750400c986 */ /* 0x0001e2000c10112c */
[----:B------:R-:W-:Y:S05]  /*8070*/  @P5 BRA `(.L_x_75) ;  /* 0x00000000000c5947 */ /* 0x000fea0003800000 */
[----:B--2---:R-:W2:Y:S02]  /*8080*/  LDG.E.U8 R139, desc[UR44][R14.64+0x18] ;  /* 0x0000182c0e8b7981 */ /* 0x004ea4000c1e1100 */
[----:B--2---:R-:W-:-:S05]  /*8090*/  PRMT R3, R139, 0x8880, RZ ;  /* 0x000088808b037816 */ /* 0x004fca00000000ff */
[----:B------:R-:W-:-:S07]  /*80a0*/  IMAD R3, R3, R138, RZ ;  /* 0x0000008a03037224 */ /* 0x000fce00078e02ff */
.L_x_75:
[----:B------:R-:W-:Y:S05]  /*80b0*/  BSYNC B1 ;  /* 0x0000000000017941 */ /* 0x000fea0003800000 */
.L_x_74:
        /* <DEDUP_REMOVED lines=9> */
.L_x_77:
[----:B------:R-:W-:Y:S05]  /*8150*/  BSYNC B1 ;  /* 0x0000000000017941 */ /* 0x000fea0003800000 */
.L_x_76:
[----:B------:R-:W-:Y:S01]  /*8160*/  @!P4 IMAD R119, R119, R136, R3 ;  /* 0x000000887777c224 */ /* 0x000fe200078e0203 */
[----:B------:R-:W-:Y:S04]  /*8170*/  BSSY B1, `(.L_x_78) ;  /* 0x0000006000017945 */ /* 0x000fe80003800000 */
[----:B------:R0:W-:Y:S01]  /*8180*/  @!P4 STG.E.U8 desc[UR44][R6.64+0x19], R119 ;  /* 0x000019770600c986 */ /* 0x0001e2000c10112c */
[----:B------:R-:W-:Y:S05]  /*8190*/  @P5 BRA `(.L_x_79) ;  /* 0x00000000000c5947 */ /* 0x000fea0003800000 */
[----:B--2---:R-:W2:Y:S02]  /*81a0*/  LDG.E.U8 R139, desc[UR44][R20.64+0x10] ;  /* 0x0000102c148b7981 */ /* 0x004ea4000c1e1100 */
[----:B--2---:R-:W-:-:S05]  /*81b0*/  PRMT R3, R139, 0x8880, RZ ;  /* 0x000088808b037816 */ /* 0x004fca00000000ff */
[----:B------:R-:W-:-:S07]  /*81c0*/  IMAD R3, R3, R138, RZ ;  /* 0x0000008a03037224 */ /* 0x000fce00078e02ff */
.L_x_79:
[----:B------:R-:W-:Y:S05]  /*81d0*/  BSYNC B1 ;  /* 0x0000000000017941 */ /* 0x000fea0003800000 */
.L_x_78:
        /* <DEDUP_REMOVED lines=9> */
.L_x_81:
[----:B------:R-:W-:Y:S05]  /*8270*/  BSYNC B1 ;  /* 0x0000000000017941 */ /* 0x000fea0003800000 */
.L_x_80:
[----:B------:R-:W-:Y:S01]  /*8280*/  @!P4 IMAD R105, R105, R136, R3 ;  /* 0x000000886969c224 */ /* 0x000fe200078e0203 */
[----:B------:R-:W-:Y:S04]  /*8290*/  BSSY B1, `(.L_x_82) ;  /* 0x0000006000017945 */ /* 0x000fe80003800000 */
[----:B------:R0:W-:Y:S01]  /*82a0*/  @!P4 STG.E.U8 desc[UR44][R10.64+0x11], R105 ;  /* 0x000011690a00c986 */ /* 0x0001e2000c10112c */
[----:B------:R-:W-:Y:S05]  /*82b0*/  @P5 BRA `(.L_x_83) ;  /* 0x00000000000c5947 */ /* 0x000fea0003800000 */
[----:B--2---:R-:W2:Y:S02]  /*82c0*/  LDG.E.U8 R139, desc[UR44][R128.64+0x10] ;  /* 0x0000102c808b7981 */ /* 0x004ea4000c1e1100 */
[----:B--2---:R-:W-:-:S05]  /*82d0*/  PRMT R3, R139, 0x8880, RZ ;  /* 0x000088808b037816 */ /* 0x004fca00000000ff */
[----:B------:R-:W-:-:S07]  /*82e0*/  IMAD R3, R3, R138, RZ ;  /* 0x0000008a03037224 */ /* 0x000fce00078e02ff */
.L_x_83:
[----:B------:R-:W-:Y:S05]  /*82f0*/  BSYNC B1 ;  /* 0x0000000000017941 */ /* 0x000fea0003800000 */
.L_x_82:
        /* <DEDUP_REMOVED lines=9> */
.L_x_85:
[----:B------:R-:W-:Y:S05]  /*8390*/  BSYNC B1 ;  /* 0x0000000000017941 */ /* 0x000fea0003800000 */
.L_x_84:
[----:B------:R-:W-:Y:S01]  /*83a0*/  @!P4 IMAD R107, R107, R136, R3 ;  /* 0x000000886b6bc224 */ /* 0x000fe200078e0203 */
[----:B------:R-:W-:Y:S04]  /*83b0*/  BSSY B1, `(.L_x_86) ;  /* 0x0000006000017945 */ /* 0x000fe80003800000 */
[----:B------:R0:W-:Y:S01]  /*83c0*/  @!P4 STG.E.U8 desc[UR44][R8.64+0x11], R107 ;  /* 0x0000116b0800c986 */ /* 0x0001e2000c10112c */
[----:B------:R-:W-:Y:S05]  /*83d0*/  @P5 BRA `(.L_x_87) ;  /* 0x00000000000c5947 */ /* 0x000fea0003800000 */
[----:B--2---:R-:W2:Y:S02]  /*83e0*/  LDG.E.U8 R139, desc[UR44][R20.64+0x18] ;  /* 0x0000182c148b7981 */ /* 0x004ea4000c1e1100 */
[----:B--2---:R-:W-:-:S05]  /*83f0*/  PRMT R3, R139, 0x8880, RZ ;  /* 0x000088808b037816 */ /* 0x004fca00000000ff */
[----:B------:R-:W-:-:S07]  /*8400*/  IMAD R3, R3, R138, RZ ;  /* 0x0000008a03037224 */ /* 0x000fce00078e02ff */
.L_x_87:
[----:B------:R-:W-:Y:S05]  /*8410*/  BSYNC B1 ;  /* 0x0000000000017941 */ /* 0x000fea0003800000 */
.L_x_86:
        /* <DEDUP_REMOVED lines=9> */
.L_x_89:
[----:B------:R-:W-:Y:S05]  /*84b0*/  BSYNC B1 ;  /* 0x0000000000017941 */ /* 0x000fea0003800000 */
.L_x_88:
[----:B------:R-:W-:Y:S01]  /*84c0*/  @!P4 IMAD R109, R109, R136, R3 ;  /* 0x000000886d6dc224 */ /* 0x000fe200078e0203 */
[----:B------:R-:W-:Y:S04]  /*84d0*/  BSSY B1, `(.L_x_90) ;  /* 0x0000006000017945 */ /* 0x000fe80003800000 */
[----:B------:R0:W-:Y:S01]  /*84e0*/  @!P4 STG.E.U8 desc[UR44][R10.64+0x19], R109 ;  /* 0x0000196d0a00c986 */ /* 0x0001e2000c10112c */
[----:B------:R-:W-:Y:S05]  /*84f0*/  @P5 BRA `(.L_x_91) ;  /* 0x00000000000c5947 */ /* 0x000fea0003800000 */
[----:B--2---:R-:W2:Y:S02]  /*8500*/  LDG.E.U8 R139, desc[UR44][R128.64+0x18] ;  /* 0x0000182c808b7981 */ /* 0x004ea4000c1e1100 */
[----:B--2---:R-:W-:-:S05]  /*8510*/  PRMT R3, R139, 0x8880, RZ ;  /* 0x000088808b037816 */ /* 0x004fca00000000ff */
[----:B------:R-:W-:-:S07]  /*8520*/  IMAD R3, R3, R138, RZ ;  /* 0x0000008a03037224 */ /* 0x000fce00078e02ff */
.L_x_91:
[----:B------:R-:W-:Y:S05]  /*8530*/  BSYNC B1 ;  /* 0x0000000000017941 */ /* 0x000fea0003800000 */
.L_x_90:
        /* <DEDUP_REMOVED lines=9> */
.L_x_93:
[----:B------:R-:W-:Y:S05]  /*85d0*/  BSYNC B1 ;  /* 0x0000000000017941 */ /* 0x000fea0003800000 */
.L_x_92:
[----:B------:R-:W-:Y:S01]  /*85e0*/  @!P4 IMAD R111, R111, R136, R3 ;  /* 0x000000886f6fc224 */ /* 0x000fe200078e0203 */
[----:B------:R-:W-:Y:S04]  /*85f0*/  BSSY B1, `(.L_x_94) ;  /* 0x0000006000017945 */ /* 0x000fe80003800000 */
[----:B------:R0:W-:Y:S01]  /*8600*/  @!P4 STG.E.U8 desc[UR44][R8.64+0x19], R111 ;  /* 0x0000196f0800c986 */ /* 0x0001e2000c10112c */
[----:B------:R-:W-:Y:S05]  /*8610*/  @P5 BRA `(.L_x_95) ;  /* 0x00000000000c5947 */ /* 0x000fea0003800000 */
[----:B--2---:R-:W2:Y:S02]  /*8620*/  LDG.E.U8 R139, desc[UR44][R12.64+0x20] ;  /* 0x0000202c0c8b7981 */ /* 0x004ea4000c1e1100 */
[----:B--2---:R-:W-:-:S05]  /*8630*/  PRMT R3, R139, 0x8880, RZ ;  /* 0x000088808b037816 */ /* 0x004fca00000000ff */
[----:B------:R-:W-:-:S07]  /*8640*/  IMAD R3, R3, R138, RZ ;  /* 0x0000008a03037224 */ /* 0x000fce00078e02ff */
.L_x_95:
[----:B------:R-:W-:Y:S05]  /*8650*/  BSYNC B1 ;  /* 0x0000000000017941 */ /* 0x000fea0003800000 */
.L_x_94:
        /* <DEDUP_REMOVED lines=9> */
.L_x_97:
[----:B------:R-:W-:Y:S05]  /*86f0*/  BSYNC B1 ;  /* 0x0000000000017941 */ /* 0x000fea0003800000 */
.L_x_96:
[----:B------:R-:W-:Y:S01]  /*8700*/  @!P4 IMAD R97, R97, R136, R3 ;  /* 0x000000886161c224 */ /* 0x000fe200078e0203 */
[----:B------:R-:W-:Y:S04]  /*8710*/  BSSY B1, `(.L_x_98) ;  /* 0x0000006000017945 */ /* 0x000fe80003800000 */
[----:B------:R0:W-:Y:S01]  /*8720*/  @!P4 STG.E.U8 desc[UR44][R4.64+0x21], R97 ;  /* 0x000021610400c986 */ /* 0x0001e2000c10112c */
[----:B------:R-:W-:Y:S05]  /*8730*/  @P5 BRA `(.L_x_99) ;  /* 0x00000000000c5947 */ /* 0x000fea0003800000 */
[----:B--2---:R-:W2:Y:S02]  /*8740*/  LDG.E.U8 R139, desc[UR44][R14.64+0x20] ;  /* 0x0000202c0e8b7981 */ /* 0x004ea4000c1e1100 */
[----:B--2---:R-:W-:-:S05]  /*8750*/  PRMT R3, R139, 0x8880, RZ ;  /* 0x000088808b037816 */ /* 0x004fca00000000ff */
[----:B------:R-:W-:-:S07]  /*8760*/  IMAD R3, R3, R138, RZ ;  /* 0x0000008a03037224 */ /* 0x000fce00078e02ff */
.L_x_99:
[----:B------:R-:W-:Y:S05]  /*8770*/  BSYNC B1 ;  /* 0x0000000000017941 */ /* 0x000fea0003800000 */
.L_x_98:
        /* <DEDUP_REMOVED lines=9> */
.L_x_101:
[----:B------:R-:W-:Y:S05]  /*8810*/  BSYNC B1 ;  /* 0x0000000000017941 */ /* 0x000fea0003800000 */
.L_x_100:
[----:B------:R-:W-:Y:S01]  /*8820*/  @!P4 IMAD R99, R99, R136, R3 ;  /* 0x000000886363c224 */ /* 0x000fe200078e0203 */
[----:B------:R-:W-:Y:S04]  /*8830*/  BSSY B1, `(.L_x_102) ;  /* 0x0000006000017945 */ /* 0x000fe80003800000 */
[----:B------:R0:W-:Y:S01]  /*8840*/  @!P4 STG.E.U8 desc[UR44][R6.64+0x21], R99 ;  /* 0x000021630600c986 */ /* 0x0001e2000c10112c */
[----:B------:R-:W-:Y:S05]  /*8850*/  @P5 BRA `(.L_x_103) ;  /* 0x00000000000c5947 */ /* 0x000fea0003800000 */
[----:B--2---:R-:W2:Y:S02]  /*8860*/  LDG.E.U8 R139, desc[UR44][R12.64+0x28] ;  /* 0x0000282c0c8b7981 */ /* 0x004ea4000c1e1100 */
[----:B--2---:R-:W-:-:S05]  /*8870*/  PRMT R3, R139, 0x8880, RZ ;  /* 0x000088808b037816 */ /* 0x004fca00000000ff */
[----:B------:R-:W-:-:S07]  /*8880*/  IMAD R3, R3, R138, RZ ;  /* 0x0000008a03037224 */ /* 0x000fce00078e02ff */
.L_x_103:
[----:B------:R-:W-:Y:S05]  /*8890*/  BSYNC B1 ;  /* 0x0000000000017941 */ /* 0x000fea0003800000 */
.L_x_102:
        /* <DEDUP_REMOVED lines=9> */
.L_x_105:
[----:B------:R-:W-:Y:S05]  /*8930*/  BSYNC B1 ;  /* 0x0000000000017941 */ /* 0x000fea0003800000 */
.L_x_104:
[----:B------:R-:W-:Y:S01]  /*8940*/  @!P4 IMAD R101, R101, R136, R3 ;  /* 0x000000886565c224 */ /* 0x000fe200078e0203 */
[----:B------:R-:W-:Y:S04]  /*8950*/  BSSY B1, `(.L_x_106) ;  /* 0x0000006000017945 */ /* 0x000fe80003800000 */
[----:B------:R0:W-:Y:S01]  /*8960*/  @!P4 STG.E.U8 desc[UR44][R4.64+0x29], R101 ;  /* 0x000029650400c986 */ /* 0x0001e2000c10112c */
[----:B------:R-:W-:Y:S05]  /*8970*/  @P5 BRA `(.L_x_107) ;  /* 0x00000000000c5947 */ /* 0x000fea0003800000 */
[----:B--2---:R-:W2:Y:S02]  /*8980*/  LDG.E.U8 R139, desc[UR44][R14.64+0x28] ;  /* 0x0000282c0e8b7981 */ /* 0x004ea4000c1e1100 */
[----:B--2---:R-:W-:-:S05]  /*8990*/  PRMT R3, R139, 0x8880, RZ ;  /* 0x000088808b037816 */ /* 0x004fca00000000ff */
[----:B------:R-:W-:-:S07]  /*89a0*/  IMAD R3, R3, R138, RZ ;  /* 0x0000008a03037224 */ /* 0x000fce00078e02ff */
.L_x_107:
[----:B------:R-:W-:Y:S05]  /*89b0*/  BSYNC B1 ;  /* 0x0000000000017941 */ /* 0x000fea0003800000 */
.L_x_106:
        /* <DEDUP_REMOVED lines=9> */
.L_x_109:
[----:B------:R-:W-:Y:S05]  /*8a50*/  BSYNC B1 ;  /* 0x0000000000017941 */ /* 0x000fea0003800000 */
.L_x_108:
[----:B------:R-:W-:Y:S01]  /*8a60*/  @!P4 IMAD R103, R103, R136, R3 ;  /* 0x000000886767c224 */ /* 0x000fe200078e0203 */
[----:B------:R-:W-:Y:S04]  /*8a70*/  BSSY B1, `(.L_x_110) ;  /* 0x0000006000017945 */ /* 0x000fe80003800000 */
[----:B------:R0:W-:Y:S01]  /*8a80*/  @!P4 STG.E.U8 desc[UR44][R6.64+0x29], R103 ;  /* 0x000029670600c986 */ /* 0x0001e2000c10112c */
[----:B------:R-:W-:Y:S05]  /*8a90*/  @P5 BRA `(.L_x_111) ;  /* 0x00000000000c5947 */ /* 0x000fea0003800000 */
[----:B--2---:R-:W2:Y:S02]  /*8aa0*/  LDG.E.U8 R139, desc[UR44][R20.64+0x20] ;  /* 0x0000202c148b7981 */ /* 0x004ea4000c1e1100 */
[----:B--2---:R-:W-:-:S05]  /*8ab0*/  PRMT R3, R139, 0x8880, RZ ;  /* 0x000088808b037816 */ /* 0x004fca00000000ff */
[----:B------:R-:W-:-:S07]  /*8ac0*/  IMAD R3, R3, R138, RZ ;  /* 0x0000008a03037224 */ /* 0x000fce00078e02ff */
.L_x_111:
[----:B------:R-:W-:Y:S05]  /*8ad0*/  BSYNC B1 ;  /* 0x0000000000017941 */ /* 0x000fea0003800000 */
.L_x_110:
        /* <DEDUP_REMOVED lines=9> */
.L_x_113:
[----:B------:R-:W-:Y:S05]  /*8b70*/  BSYNC B1 ;  /* 0x0000000000017941 */ /* 0x000fea0003800000 */
.L_x_112:
[----:B------:R-:W-:Y:S01]  /*8b80*/  @!P4 IMAD R89, R89, R136, R3 ;  /* 0x000000885959c224 */ /* 0x000fe200078e0203 */
[----:B------:R-:W-:Y:S04]  /*8b90*/  BSSY B1, `(.L_x_114) ;  /* 0x0000006000017945 */ /* 0x000fe80003800000 */
[----:B------:R0:W-:Y:S01]  /*8ba0*/  @!P4 STG.E.U8 desc[UR44][R10.64+0x21], R89 ;  /* 0x000021590a00c986 */ /* 0x0001e2000c10112c */
[----:B------:R-:W-:Y:S05]  /*8bb0*/  @P5 BRA `(.L_x_115) ;  /* 0x00000000000c5947 */ /* 0x000fea0003800000 */
[----:B--2---:R-:W2:Y:S02]  /*8bc0*/  LDG.E.U8 R139, desc[UR44][R128.64+0x20] ;  /* 0x0000202c808b7981 */ /* 0x004ea4000c1e1100 */
[----:B--2---:R-:W-:-:S05]  /*8bd0*/  PRMT R3, R139, 0x8880, RZ ;  /* 0x000088808b037816 */ /* 0x004fca00000000ff */
[----:B------:R-:W-:-:S07]  /*8be0*/  IMAD R3, R3, R138, RZ ;  /* 0x0000008a03037224 */ /* 0x000fce00078e02ff */
.L_x_115:
[----:B------:R-:W-:Y:S05]  /*8bf0*/  BSYNC B1 ;  /* 0x0000000000017941 */ /* 0x000fea0003800000 */
.L_x_114:
        /* <DEDUP_REMOVED lines=9> */
.L_x_117:
[----:B------:R-:W-:Y:S05]  /*8c90*/  BSYNC B1 ;  /* 0x0000000000017941 */ /* 0x000fea0003800000 */
.L_x_116:
[----:B------:R-:W-:Y:S01]  /*8ca0*/  @!P4 IMAD R91, R91, R136, R3 ;  /* 0x000000885b5bc224 */ /* 0x000fe200078e0203 */
[----:B------:R-:W-:Y:S04]  /*8cb0*/  BSSY B1, `(.L_x_118) ;  /* 0x0000006000017945 */ /* 0x000fe80003800000 */
[----:B------:R0:W-:Y:S01]  /*8cc0*/  @!P4 STG.E.U8 desc[UR44][R8.64+0x21], R91 ;  /* 0x0000215b0800c986 */ /* 0x0001e2000c10112c */
[----:B------:R-:W-:Y:S05]  /*8cd0*/  @P5 BRA `(.L_x_119) ;  /* 0x00000000000c5947 */ /* 0x000fea0003800000 */
[----:B--2---:R-:W2:Y:S02]  /*8ce0*/  LDG.E.U8 R139, desc[UR44][R20.64+0x28] ;  /* 0x0000282c148b7981 */ /* 0x004ea4000c1e1100 */
[----:B--2---:R-:W-:-:S05]  /*8cf0*/  PRMT R3, R139, 0x8880, RZ ;  /* 0x000088808b037816 */ /* 0x004fca00000000ff */
[----:B------:R-:W-:-:S07]  /*8d00*/  IMAD R3, R3, R138, RZ ;  /* 0x0000008a03037224 */ /* 0x000fce00078e02ff */
.L_x_119:
[----:B------:R-:W-:Y:S05]  /*8d10*/  BSYNC B1 ;  /* 0x0000000000017941 */ /* 0x000fea0003800000 */
.L_x_118:
        /* <DEDUP_REMOVED lines=9> */
.L_x_121:
[----:B------:R-:W-:Y:S05]  /*8db0*/  BSYNC B1 ;  /* 0x0000000000017941 */ /* 0x000fea0003800000 */
.L_x_120:
[----:B------:R-:W-:Y:S01]  /*8dc0*/  @!P4 IMAD R93, R93, R136, R3 ;  /* 0x000000885d5dc224 */ /* 0x000fe200078e0203 */
[----:B------:R-:W-:Y:S04]  /*8dd0*/  BSSY B1, `(.L_x_122) ;  /* 0x0000006000017945 */ /* 0x000fe80003800000 */
[----:B------:R0:W-:Y:S01]  /*8de0*/  @!P4 STG.E.U8 desc[UR44][R10.64+0x29], R93 ;  /* 0x0000295d0a00c986 */ /* 0x0001e2000c10112c */
[----:B------:R-:W-:Y:S05]  /*8df0*/  @P5 BRA `(.L_x_123) ;  /* 0x00000000000c5947 */ /* 0x000fea0003800000 */
[----:B--2---:R-:W2:Y:S02]  /*8e00*/  LDG.E.U8 R139, desc[UR44][R128.64+0x28] ;  /* 0x0000282c808b7981 */ /* 0x004ea4000c1e1100 */
[----:B--2---:R-:W-:-:S05]  /*8e10*/  PRMT R3, R139, 0x8880, RZ ;  /* 0x000088808b037816 */ /* 0x004fca00000000ff */
[----:B------:R-:W-:-:S07]  /*8e20*/  IMAD R3, R3, R138, RZ ;  /* 0x0000008a03037224 */ /* 0x000fce00078e02ff */
.L_x_123:
[----:B------:R-:W-:Y:S05]  /*8e30*/  BSYNC B1 ;  /* 0x0000000000017941 */ /* 0x000fea0003800000 */
.L_x_122:
        /* <DEDUP_REMOVED lines=9> */
.L_x_125:
[----:B------:R-:W-:Y:S05]  /*8ed0*/  BSYNC B1 ;  /* 0x0000000000017941 */ /* 0x000fea0003800000 */
.L_x_124:
[----:B------:R-:W-:Y:S01]  /*8ee0*/  @!P4 IMAD R95, R95, R136, R3 ;  /* 0x000000885f5fc224 */ /* 0x000fe200078e0203 */
[----:B------:R-:W-:Y:S04]  /*8ef0*/  BSSY B1, `(.L_x_126) ;  /* 0x0000006000017945 */ /* 0x000fe80003800000 */
[----:B------:R0:W-:Y:S01]  /*8f00*/  @!P4 STG.E.U8 desc[UR44][R8.64+0x29], R95 ;  /* 0x0000295f0800c986 */ /* 0x0001e2000c10112c */
[----:B------:R-:W-:Y:S05]  /*8f10*/  @P5 BRA `(.L_x_127) ;  /* 0x00000000000c5947 */ /* 0x000fea0003800000 */
[----:B--2---:R-:W2:Y:S02]  /*8f20*/  LDG.E.U8 R139, desc[UR44][R12.64+0x30] ;  /* 0x0000302c0c8b7981 */ /* 0x004ea4000c1e1100 */
[----:B--2---:R-:W-:-:S05]  /*8f30*/  PRMT R3, R139, 0x8880, RZ ;  /* 0x000088808b037816 */ /* 0x004fca00000000ff */
[----:B------:R-:W-:-:S07]  /*8f40*/  IMAD R3, R3, R138, RZ ;  /* 0x0000008a03037224 */ /* 0x000fce00078e02ff */
.L_x_127:
[----:B------:R-:W-:Y:S05]  /*8f50*/  BSYNC B1 ;  /* 0x0000000000017941 */ /* 0x000fea0003800000 */
.L_x_126:
        /* <DEDUP_REMOVED lines=9> */
.L_x_129:
[----:B------:R-:W-:Y:S05]  /*8ff0*/  BSYNC B1 ;  /* 0x0000000000017941 */ /* 0x000fea0003800000 */
.L_x_128:
[----:B------:R-:W-:Y:S01]  /*9000*/  @!P4 IMAD R81, R81, R136, R3 ;  /* 0x000000885151c224 */ /* 0x000fe200078e0203 */
[----:B------:R-:W-:Y:S04]  /*9010*/  BSSY B1, `(.L_x_130) ;  /* 0x0000006000017945 */ /* 0x000fe80003800000 */
[----:B------:R0:W-:Y:S01]  /*9020*/  @!P4 STG.E.U8 desc[UR44][R4.64+0x31], R81 ;  /* 0x000031510400c986 */ /* 0x0001e2000c10112c */
[----:B------:R-:W-:Y:S05]  /*9030*/  @P5 BRA `(.L_x_131) ;  /* 0x00000000000c5947 */ /* 0x000fea0003800000 */
[----:B--2---:R-:W2:Y:S02]  /*9040*/  LDG.E.U8 R139, desc[UR44][R14.64+0x30] ;  /* 0x0000302c0e8b7981 */ /* 0x004ea4000c1e1100 */
[----:B--2---:R-:W-:-:S05]  /*9050*/  PRMT R3, R139, 0x8880, RZ ;  /* 0x000088808b037816 */ /* 0x004fca00000000ff */
[----:B------:R-:W-:-:S07]  /*9060*/  IMAD R3, R3, R138, RZ ;  /* 0x0000008a03037224 */ /* 0x000fce00078e02ff */
.L_x_131:
[----:B------:R-:W-:Y:S05]  /*9070*/  BSYNC B1 ;  /* 0x0000000000017941 */ /* 0x000fea0003800000 */
.L_x_130:
        /* <DEDUP_REMOVED lines=9> */
.L_x_133:
[----:B------:R-:W-:Y:S05]  /*9110*/  BSYNC B1 ;  /* 0x0000000000017941 */ /* 0x000fea0003800000 */
.L_x_132:
[----:B------:R-:W-:Y:S01]  /*9120*/  @!P4 IMAD R83, R83, R136, R3 ;  /* 0x000000885353c224 */ /* 0x000fe200078e0203 */
[----:B------:R-:W-:Y:S04]  /*9130*/  BSSY B1, `(.L_x_134) ;  /* 0x0000006000017945 */ /* 0x000fe80003800000 */
[----:B------:R0:W-:Y:S01]  /*9140*/  @!P4 STG.E.U8 desc[UR44][R6.64+0x31], R83 ;  /* 0x000031530600c986 */ /* 0x0001e2000c10112c */
[----:B------:R-:W-:Y:S05]  /*9150*/  @P5 BRA `(.L_x_135) ;  /* 0x00000000000c5947 */ /* 0x000fea0003800000 */
[----:B--2---:R-:W2:Y:S02]  /*9160*/  LDG.E.U8 R139, desc[UR44][R12.64+0x38] ;  /* 0x0000382c0c8b7981 */ /* 0x004ea4000c1e1100 */
[----:B--2---:R-:W-:-:S05]  /*9170*/  PRMT R3, R139, 0x8880, RZ ;  /* 0x000088808b037816 */ /* 0x004fca00000000ff */
[----:B------:R-:W-:-:S07]  /*9180*/  IMAD R3, R3, R138, RZ ;  /* 0x0000008a03037224 */ /* 0x000fce00078e02ff */
.L_x_135:
[----:B------:R-:W-:Y:S05]  /*9190*/  BSYNC B1 ;  /* 0x0000000000017941 */ /* 0x000fea0003800000 */
.L_x_134:
        /* <DEDUP_REMOVED lines=9> */
.L_x_137:
[----:B------:R-:W-:Y:S05]  /*9230*/  BSYNC B1 ;  /* 0x0000000000017941 */ /* 0x000fea0003800000 */
.L_x_136:
[----:B------:R-:W-:Y:S01]  /*9240*/  @!P4 IMAD R85, R85, R136, R3 ;  /* 0x000000885555c224 */ /* 0x000fe200078e0203 */
[----:B------:R-:W-:Y:S04]  /*9250*/  BSSY B1, `(.L_x_138) ;  /* 0x0000006000017945 */ /* 0x000fe80003800000 */
[----:B------:R0:W-:Y:S01]  /*9260*/  @!P4 STG.E.U8 desc[UR44][R4.64+0x39], R85 ;  /* 0x000039550400c986 */ /* 0x0001e2000c10112c */
[----:B------:R-:W-:Y:S05]  /*9270*/  @P5 BRA `(.L_x_139) ;  /* 0x00000000000c5947 */ /* 0x000fea0003800000 */
[----:B--2---:R-:W2:Y:S02]  /*9280*/  LDG.E.U8 R139, desc[UR44][R14.64+0x38] ;  /* 0x0000382c0e8b7981 */ /* 0x004ea4000c1e1100 */
[----:B--2---:R-:W-:-:S05]  /*9290*/  PRMT R3, R139, 0x8880, RZ ;  /* 0x000088808b037816 */ /* 0x004fca00000000ff */
[----:B------:R-:W-:-:S07]  /*92a0*/  IMAD R3, R3, R138, RZ ;  /* 0x0000008a03037224 */ /* 0x000fce00078e02ff */
.L_x_139:
[----:B------:R-:W-:Y:S05]  /*92b0*/  BSYNC B1 ;  /* 0x0000000000017941 */ /* 0x000fea0003800000 */
.L_x_138:
        /* <DEDUP_REMOVED lines=9> */
.L_x_141:
[----:B------:R-:W-:Y:S05]  /*9350*/  BSYNC B1 ;  /* 0x0000000000017941 */ /* 0x000fea0003800000 */
.L_x_140:
[----:B------:R-:W-:Y:S01]  /*9360*/  @!P4 IMAD R87, R87, R136, R3 ;  /* 0x000000885757c224 */ /* 0x000fe200078e0203 */
[----:B------:R-:W-:Y:S04]  /*9370*/  BSSY B1, `(.L_x_142) ;  /* 0x0000006000017945 */ /* 0x000fe80003800000 */
[----:B------:R0:W-:Y:S01]  /*9380*/  @!P4 STG.E.U8 desc[UR44][R6.64+0x39], R87 ;  /* 0x000039570600c986 */ /* 0x0001e2000c10112c */
[----:B------:R-:W-:Y:S05]  /*9390*/  @P5 BRA `(.L_x_143) ;  /* 0x00000000000c5947 */ /* 0x000fea0003800000 */
[----:B--2---:R-:W2:Y:S02]  /*93a0*/  LDG.E.U8 R139, desc[UR44][R20.64+0x30] ;  /* 0x0000302c148b7981 */ /* 0x004ea4000c1e1100 */
[----:B--2---:R-:W-:-:S05]  /*93b0*/  PRMT R3, R139, 0x8880, RZ ;  /* 0x000088808b037816 */ /* 0x004fca00000000ff */
[----:B------:R-:W-:-:S07]  /*93c0*/  IMAD R3, R3, R138, RZ ;  /* 0x0000008a03037224 */ /* 0x000fce00078e02ff */
.L_x_143:
[----:B------:R-:W-:Y:S05]  /*93d0*/  BSYNC B1 ;  /* 0x0000000000017941 */ /* 0x000fea0003800000 */
.L_x_142:
        /* <DEDUP_REMOVED lines=9> */
.L_x_145:
[----:B------:R-:W-:Y:S05]  /*9470*/  BSYNC B1 ;  /* 0x0000000000017941 */ /* 0x000fea0003800000 */
.L_x_144:
[----:B------:R-:W-:Y:S01]  /*9480*/  @!P4 IMAD R73, R73, R136, R3 ;  /* 0x000000884949c224 */ /* 0x000fe200078e0203 */
[----:B------:R-:W-:Y:S04]  /*9490*/  BSSY B1, `(.L_x_146) ;  /* 0x0000006000017945 */ /* 0x000fe80003800000 */
[----:B------:R0:W-:Y:S01]  /*94a0*/  @!P4 STG.E.U8 desc[UR44][R10.64+0x31], R73 ;  /* 0x000031490a00c986 */ /* 0x0001e2000c10112c */
[----:B------:R-:W-:Y:S05]  /*94b0*/  @P5 BRA `(.L_x_147) ;  /* 0x00000000000c5947 */ /* 0x000fea0003800000 */
[----:B--2---:R-:W2:Y:S02]  /*94c0*/  LDG.E.U8 R139, desc[UR44][R128.64+0x30] ;  /* 0x0000302c808b7981 */ /* 0x004ea4000c1e1100 */
[----:B--2---:R-:W-:-:S05]  /*94d0*/  PRMT R3, R139, 0x8880, RZ ;  /* 0x000088808b037816 */ /* 0x004fca00000000ff */
[----:B------:R-:W-:-:S07]  /*94e0*/  IMAD R3, R3, R138, RZ ;  /* 0x0000008a03037224 */ /* 0x000fce00078e02ff */
.L_x_147:
[----:B------:R-:W-:Y:S05]  /*94f0*/  BSYNC B1 ;  /* 0x0000000000017941 */ /* 0x000fea0003800000 */
.L_x_146:
        /* <DEDUP_REMOVED lines=9> */
.L_x_149:
[----:B------:R-:W-:Y:S05]  /*9590*/  BSYNC B1 ;  /* 0x0000000000017941 */ /* 0x000fea0003800000 */
.L_x_148:
[----:B------:R-:W-:Y:S01]  /*95a0*/  @!P4 IMAD R75, R75, R136, R3 ;  /* 0x000000884b4bc224 */ /* 0x000fe200078e0203 */
[----:B------:R-:W-:Y:S04]  /*95b0*/  BSSY B1, `(.L_x_150) ;  /* 0x0000006000017945 */ /* 0x000fe80003800000 */
[----:B------:R0:W-:Y:S01]  /*95c0*/  @!P4 STG.E.U8 desc[UR44][R8.64+0x31], R75 ;  /* 0x0000314b0800c986 */ /* 0x0001e2000c10112c */
[----:B------:R-:W-:Y:S05]  /*95d0*/  @P5 BRA `(.L_x_151) ;  /* 0x00000000000c5947 */ /* 0x000fea0003800000 */
[----:B--2---:R-:W2:Y:S02]  /*95e0*/  LDG.E.U8 R139, desc[UR44][R20.64+0x38] ;  /* 0x0000382c148b7981 */ /* 0x004ea4000c1e1100 */
[----:B--2---:R-:W-:-:S05]  /*95f0*/  PRMT R3, R139, 0x8880, RZ ;  /* 0x000088808b037816 */ /* 0x004fca00000000ff */
[----:B------:R-:W-:-:S07]  /*9600*/  IMAD R3, R3, R138, RZ ;  /* 0x0000008a03037224 */ /* 0x000fce00078e02ff */
.L_x_151:
[----:B------:R-:W-:Y:S05]  /*9610*/  BSYNC B1 ;  /* 0x0000000000017941 */ /* 0x000fea0003800000 */
.L_x_150:
        /* <DEDUP_REMOVED lines=9> */
.L_x_153:
[----:B------:R-:W-:Y:S05]  /*96b0*/  BSYNC B1 ;  /* 0x0000000000017941 */ /* 0x000fea0003800000 */
.L_x_152:
[----:B------:R-:W-:Y:S01]  /*96c0*/  @!P4 IMAD R77, R77, R136, R3 ;  /* 0x000000884d4dc224 */ /* 0x000fe200078e0203 */
[----:B------:R-:W-:Y:S04]  /*96d0*/  BSSY B1, `(.L_x_154) ;  /* 0x0000006000017945 */ /* 0x000fe80003800000 */
[----:B------:R0:W-:Y:S01]  /*96e0*/  @!P4 STG.E.U8 desc[UR44][R10.64+0x39], R77 ;  /* 0x0000394d0a00c986 */ /* 0x0001e2000c10112c */
[----:B------:R-:W-:Y:S05]  /*96f0*/  @P5 BRA `(.L_x_155) ;  /* 0x00000000000c5947 */ /* 0x000fea0003800000 */
[----:B--2---:R-:W2:Y:S02]  /*9700*/  LDG.E.U8 R139, desc[UR44][R128.64+0x38] ;  /* 0x0000382c808b7981 */ /* 0x004ea4000c1e1100 */
[----:B--2---:R-:W-:-:S05]  /*9710*/  PRMT R3, R139, 0x8880, RZ ;  /* 0x000088808b037816 */ /* 0x004fca00000000ff */
[----:B------:R-:W-:-:S07]  /*9720*/  IMAD R3, R3, R138, RZ ;  /* 0x0000008a03037224 */ /* 0x000fce00078e02ff */
.L_x_155:
[----:B------:R-:W-:Y:S05]  /*9730*/  BSYNC B1 ;  /* 0x0000000000017941 */ /* 0x000fea0003800000 */
.L_x_154:
        /* <DEDUP_REMOVED lines=9> */
.L_x_157:
[----:B------:R-:W-:Y:S05]  /*97d0*/  BSYNC B1 ;  /* 0x0000000000017941 */ /* 0x000fea0003800000 */
.L_x_156:
[----:B------:R-:W-:Y:S01]  /*97e0*/  @!P4 IMAD R79, R79, R136, R3 ;  /* 0x000000884f4fc224 */ /* 0x000fe200078e0203 */
[----:B------:R-:W-:Y:S04]  /*97f0*/  BSSY B1, `(.L_x_158) ;  /* 0x0000006000017945 */ /* 0x000fe80003800000 */
[----:B------:R0:W-:Y:S01]  /*9800*/  @!P4 STG.E.U8 desc[UR44][R8.64+0x39], R79 ;  /* 0x0000394f0800c986 */ /* 0x0001e2000c10112c */
[----:B------:R-:W-:Y:S05]  /*9810*/  @P5 BRA `(.L_x_159) ;  /* 0x00000000000c5947 */ /* 0x000fea0003800000 */
[----:B--2---:R-:W2:Y:S02]  /*9820*/  LDG.E.U8 R139, desc[UR44][R12.64+0x40] ;  /* 0x0000402c0c8b7981 */ /* 0x004ea4000c1e1100 */
[----:B--2---:R-:W-:-:S05]  /*9830*/  PRMT R3, R139, 0x8880, RZ ;  /* 0x000088808b037816 */ /* 0x004fca00000000ff */
[----:B------:R-:W-:-:S07]  /*9840*/  IMAD R3, R3, R138, RZ ;  /* 0x0000008a03037224 */ /* 0x000fce00078e02ff */
.L_x_159:
[----:B------:R-:W-:Y:S05]  /*9850*/  BSYNC B1 ;  /* 0x0000000000017941 */ /* 0x000fea0003800000 */
.L_x_158:
        /* <DEDUP_REMOVED lines=9> */
.L_x_161:
[----:B------:R-:W-:Y:S05]  /*98f0*/  BSYNC B1 ;  /* 0x0000000000017941 */ /* 0x000fea0003800000 */
.L_x_160:
[----:B------:R-:W-:Y:S01]  /*9900*/  @!P4 IMAD R65, R65, R136, R3 ;  /* 0x000000884141c224 */ /* 0x000fe200078e0203 */
[----:B------:R-:W-:Y:S04]  /*9910*/  BSSY B1, `(.L_x_162) ;  /* 0x0000006000017945 */ /* 0x000fe80003800000 */
[----:B------:R0:W-:Y:S01]  /*9920*/  @!P4 STG.E.U8 desc[UR44][R4.64+0x41], R65 ;  /* 0x000041410400c986 */ /* 0x0001e2000c10112c */
[----:B------:R-:W-:Y:S05]  /*9930*/  @P5 BRA `(.L_x_163) ;  /* 0x00000000000c5947 */ /* 0x000fea0003800000 */
[----:B--2---:R-:W2:Y:S02]  /*9940*/  LDG.E.U8 R139, desc[UR44][R14.64+0x40] ;  /* 0x0000402c0e8b7981 */ /* 0x004ea4000c1e1100 */
[----:B--2---:R-:W-:-:S05]  /*9950*/  PRMT R3, R139, 0x8880, RZ ;  /* 0x000088808b037816 */ /* 0x004fca00000000ff */
[----:B------:R-:W-:-:S07]  /*9960*/  IMAD R3, R3, R138, RZ ;  /* 0x0000008a03037224 */ /* 0x000fce00078e02ff */
.L_x_163:
[----:B------:R-:W-:Y:S05]  /*9970*/  BSYNC B1 ;  /* 0x0000000000017941 */ /* 0x000fea0003800000 */
.L_x_162:
        /* <DEDUP_REMOVED lines=9> */
.L_x_165:
[----:B------:R-:W-:Y:S05]  /*9a10*/  BSYNC B1 ;  /* 0x0000000000017941 */ /* 0x000fea0003800000 */
.L_x_164:
[----:B------:R-:W-:Y:S01]  /*9a20*/  @!P4 IMAD R67, R67, R136, R3 ;  /* 0x000000884343c224 */ /* 0x000fe200078e0203 */
[----:B------:R-:W-:Y:S04]  /*9a30*/  BSSY B1, `(.L_x_166) ;  /* 0x0000006000017945 */ /* 0x000fe80003800000 */
[----:B------:R0:W-:Y:S01]  /*9a40*/  @!P4 STG.E.U8 desc[UR44][R6.64+0x41], R67 ;  /* 0x000041430600c986 */ /* 0x0001e2000c10112c */
[----:B------:R-:W-:Y:S05]  /*9a50*/  @P5 BRA `(.L_x_167) ;  /* 0x00000000000c5947 */ /* 0x000fea0003800000 */
[----:B--2---:R-:W2:Y:S02]  /*9a60*/  LDG.E.U8 R139, desc[UR44][R12.64+0x48] ;  /* 0x0000482c0c8b7981 */ /* 0x004ea4000c1e1100 */
[----:B--2---:R-:W-:-:S05]  /*9a70*/  PRMT R3, R139, 0x8880, RZ ;  /* 0x000088808b037816 */ /* 0x004fca00000000ff */
[----:B------:R-:W-:-:S07]  /*9a80*/  IMAD R3, R3, R138, RZ ;  /* 0x0000008a03037224 */ /* 0x000fce00078e02ff */
.L_x_167:
[----:B------:R-:W-:Y:S05]  /*9a90*/  BSYNC B1 ;  /* 0x0000000000017941 */ /* 0x000fea0003800000 */
.L_x_166:
        /* <DEDUP_REMOVED lines=9> */
.L_x_169:
[----:B------:R-:W-:Y:S05]  /*9b30*/  BSYNC B1 ;  /* 0x0000000000017941 */ /* 0x000fea0003800000 */
.L_x_168:
[----:B------:R-:W-:Y:S01]  /*9b40*/  @!P4 IMAD R69, R69, R136, R3 ;  /* 0x000000884545c224 */ /* 0x000fe200078e0203 */
[----:B------:R-:W-:Y:S04]  /*9b50*/  BSSY B1, `(.L_x_170) ;  /* 0x0000006000017945 */ /* 0x000fe80003800000 */
[----:B------:R0:W-:Y:S01]  /*9b60*/  @!P4 STG.E.U8 desc[UR44][R4.64+0x49], R69 ;  /* 0x000049450400c986 */ /* 0x0001e2000c10112c */
[----:B------:R-:W-:Y:S05]  /*9b70*/  @P5 BRA `(.L_x_171) ;  /* 0x00000000000c5947 */ /* 0x000fea0003800000 */
[----:B--2---:R-:W2:Y:S02]  /*9b80*/  LDG.E.U8 R139, desc[UR44][R14.64+0x48] ;  /* 0x0000482c0e8b7981 */ /* 0x004ea4000c1e1100 */
[----:B--2---:R-:W-:-:S05]  /*9b90*/  PRMT R3, R139, 0x8880, RZ ;  /* 0x000088808b037816 */ /* 0x004fca00000000ff */
[----:B------:R-:W-:-:S07]  /*9ba0*/  IMAD R3, R3, R138, RZ ;  /* 0x0000008a03037224 */ /* 0x000fce00078e02ff */
.L_x_171:
[----:B------:R-:W-:Y:S05]  /*9bb0*/  BSYNC B1 ;  /* 0x0000000000017941 */ /* 0x000fea0003800000 */
.L_x_170:
        /* <DEDUP_REMOVED lines=9> */
.L_x_173:
[----:B------:R-:W-:Y:S05]  /*9c50*/  BSYNC B1 ;  /* 0x0000000000017941 */ /* 0x000fea0003800000 */
.L_x_172:
[----:B------:R-:W-:Y:S01]  /*9c60*/  @!P4 IMAD R71, R71, R136, R3 ;  /* 0x000000884747c224 */ /* 0x000fe200078e0203 */
[----:B------:R-:W-:Y:S04]  /*9c70*/  BSSY B1, `(.L_x_174) ;  /* 0x0000006000017945 */ /* 0x000fe80003800000 */
[----:B------:R0:W-:Y:S01]  /*9c80*/  @!P4 STG.E.U8 desc[UR44][R6.64+0x49], R71 ;  /* 0x000049470600c986 */ /* 0x0001e2000c10112c */
[----:B------:R-:W-:Y:S05]  /*9c90*/  @P5 BRA `(.L_x_175) ;  /* 0x00000000000c5947 */ /* 0x000fea0003800000 */
[----:B--2---:R-:W2:Y:S02]  /*9ca0*/  LDG.E.U8 R139, desc[UR44][R20.64+0x40] ;  /* 0x0000402c148b7981 */ /* 0x004ea4000c1e1100 */
[----:B--2---:R-:W-:-:S05]  /*9cb0*/  PRMT R3, R139, 0x8880, RZ ;  /* 0x000088808b037816 */ /* 0x004fca00000000ff */
[----:B------:R-:W-:-:S07]  /*9cc0*/  IMAD R3, R3, R138, RZ ;  /* 0x0000008a03037224 */ /* 0x000fce00078e02ff */
.L_x_175:
[----:B------:R-:W-:Y:S05]  /*9cd0*/  BSYNC B1 ;  /* 0x0000000000017941 */ /* 0x000fea0003800000 */
.L_x_174:
        /* <DEDUP_REMOVED lines=9> */
.L_x_177:
[----:B------:R-:W-:Y:S05]  /*9d70*/  BSYNC B1 ;  /* 0x0000000000017941 */ /* 0x000fea0003800000 */
.L_x_176:
[----:B------:R-:W-:Y:S01]  /*9d80*/  @!P4 IMAD R57, R57, R136, R3 ;  /* 0x000000883939c224 */ /* 0x000fe200078e0203 */
[----:B------:R-:W-:Y:S04]  /*9d90*/  BSSY B1, `(.L_x_178) ;  /* 0x0000006000017945 */ /* 0x000fe80003800000 */
[----:B------:R0:W-:Y:S01]  /*9da0*/  @!P4 STG.E.U8 desc[UR44][R10.64+0x41], R57 ;  /* 0x000041390a00c986 */ /* 0x0001e2000c10112c */
[----:B------:R-:W-:Y:S05]  /*9db0*/  @P5 BRA `(.L_x_179) ;  /* 0x00000000000c5947 */ /* 0x000fea0003800000 */
[----:B--2---:R-:W2:Y:S02]  /*9dc0*/  LDG.E.U8 R139, desc[UR44][R128.64+0x40] ;  /* 0x0000402c808b7981 */ /* 0x004ea4000c1e1100 */
[----:B--2---:R-:W-:-:S05]  /*9dd0*/  PRMT R3, R139, 0x8880, RZ ;  /* 0x000088808b037816 */ /* 0x004fca00000000ff */
[----:B------:R-:W-:-:S07]  /*9de0*/  IMAD R3, R3, R138, RZ ;  /* 0x0000008a03037224 */ /* 0x000fce00078e02ff */
.L_x_179:
[----:B------:R-:W-:Y:S05]  /*9df0*/  BSYNC B1 ;  /* 0x0000000000017941 */ /* 0x000fea0003800000 */
.L_x_178:
        /* <DEDUP_REMOVED lines=9> */
.L_x_181:
[----:B------:R-:W-:Y:S05]  /*9e90*/  BSYNC B1 ;  /* 0x0000000000017941 */ /* 0x000fea0003800000 */
.L_x_180:
[----:B------:R-:W-:Y:S01]  /*9ea0*/  @!P4 IMAD R59, R59, R136, R3 ;  /* 0x000000883b3bc224 */ /* 0x000fe200078e0203 */
[----:B------:R-:W-:Y:S04]  /*9eb0*/  BSSY B1, `(.L_x_182) ;  /* 0x0000006000017945 */ /* 0x000fe80003800000 */
[----:B------:R0:W-:Y:S01]  /*9ec0*/  @!P4 STG.E.U8 desc[UR44][R8.64+0x41], R59 ;  /* 0x0000413b0800c986 */ /* 0x0001e2000c10112c */
[----:B------:R-:W-:Y:S05]  /*9ed0*/  @P5 BRA `(.L_x_183) ;  /* 0x00000000000c5947 */ /* 0x000fea0003800000 */
[----:B--2---:R-:W2:Y:S02]  /*9ee0*/  LDG.E.U8 R139, desc[UR44][R20.64+0x48] ;  /* 0x0000482c148b7981 */ /* 0x004ea4000c1e1100 */
[----:B--2---:R-:W-:-:S05]  /*9ef0*/  PRMT R3, R139, 0x8880, RZ ;  /* 0x000088808b037816 */ /* 0x004fca00000000ff */
[----:B------:R-:W-:-:S07]  /*9f00*/  IMAD R3, R3, R138, RZ ;  /* 0x0000008a03037224 */ /* 0x000fce00078e02ff */
.L_x_183:
[----:B------:R-:W-:Y:S05]  /*9f10*/  BSYNC B1 ;  /* 0x0000000000017941 */ /* 0x000fea0003800000 */
.L_x_182:
        /* <DEDUP_REMOVED lines=9> */
.L_x_185:
[----:B------:R-:W-:Y:S05]  /*9fb0*/  BSYNC B1 ;  /* 0x0000000000017941 */ /* 0x000fea0003800000 */
.L_x_184:
[----:B------:R-:W-:Y:S01]  /*9fc0*/  @!P4 IMAD R61, R61, R136, R3 ;  /* 0x000000883d3dc224 */ /* 0x000fe200078e0203 */
[----:B------:R-:W-:Y:S04]  /*9fd0*/  BSSY B1, `(.L_x_186) ;  /* 0x0000006000017945 */ /* 0x000fe80003800000 */
[----:B------:R0:W-:Y:S01]  /*9fe0*/  @!P4 STG.E.U8 desc[UR44][R10.64+0x49], R61 ;  /* 0x0000493d0a00c986 */ /* 0x0001e2000c10112c */
[----:B------:R-:W-:Y:S05]  /*9ff0*/  @P5 BRA `(.L_x_187) ;  /* 0x00000000000c5947 */ /* 0x000fea0003800000 */
[----:B--2---:R-:W2:Y:S02]  /*a000*/  LDG.E.U8 R139, desc[UR44][R128.64+0x48] ;  /* 0x0000482c808b7981 */ /* 0x004ea4000c1e1100 */
[----:B--2---:R-:W-:-:S05]  /*a010*/  PRMT R3, R139, 0x8880, RZ ;  /* 0x000088808b037816 */ /* 0x004fca00000000ff */
[----:B------:R-:W-:-:S07]  /*a020*/  IMAD R3, R3, R138, RZ ;  /* 0x0000008a03037224 */ /* 0x000fce00078e02ff */
.L_x_187:
[----:B------:R-:W-:Y:S05]  /*a030*/  BSYNC B1 ;  /* 0x0000000000017941 */ /* 0x000fea0003800000 */
.L_x_186:
        /* <DEDUP_REMOVED lines=9> */
.L_x_189:
[----:B------:R-:W-:Y:S05]  /*a0d0*/  BSYNC B1 ;  /* 0x0000000000017941 */ /* 0x000fea0003800000 */
.L_x_188:
[----:B------:R-:W-:Y:S01]  /*a0e0*/  @!P4 IMAD R63, R63, R136, R3 ;  /* 0x000000883f3fc224 */ /* 0x000fe200078e0203 */
[----:B------:R-:W-:Y:S04]  /*a0f0*/  BSSY B1, `(.L_x_190) ;  /* 0x0000006000017945 */ /* 0x000fe80003800000 */
[----:B------:R0:W-:Y:S01]  /*a100*/  @!P4 STG.E.U8 desc[UR44][R8.64+0x49], R63 ;  /* 0x0000493f0800c986 */ /* 0x0001e2000c10112c */
[----:B------:R-:W-:Y:S05]  /*a110*/  @P5 BRA `(.L_x_191) ;  /* 0x00000000000c5947 */ /* 0x000fea0003800000 */
[----:B--2---:R-:W2:Y:S02]  /*a120*/  LDG.E.U8 R139, desc[UR44][R12.64+0x50] ;  /* 0x0000502c0c8b7981 */ /* 0x004ea4000c1e1100 */
[----:B--2---:R-:W-:-:S05]  /*a130*/  PRMT R3, R139, 0x8880, RZ ;  /* 0x000088808b037816 */ /* 0x004fca00000000ff */
[----:B------:R-:W-:-:S07]  /*a140*/  IMAD R3, R3, R138, RZ ;  /* 0x0000008a03037224 */ /* 0x000fce00078e02ff */
.L_x_191:
[----:B------:R-:W-:Y:S05]  /*a150*/  BSYNC B1 ;  /* 0x0000000000017941 */ /* 0x000fea0003800000 */
.L_x_190:
        /* <DEDUP_REMOVED lines=9> */
.L_x_193:
[----:B------:R-:W-:Y:S05]  /*a1f0*/  BSYNC B1 ;  /* 0x0000000000017941 */ /* 0x000fea0003800000 */
.L_x_192:
[----:B------:R-:W-:Y:S01]  /*a200*/  @!P4 IMAD R49, R49, R136, R3 ;  /* 0x000000883131c224 */ /* 0x000fe200078e0203 */
[----:B------:R-:W-:Y:S04]  /*a210*/  BSSY B1, `(.L_x_194) ;  /* 0x0000006000017945 */ /* 0x000fe80003800000 */
[----:B------:R0:W-:Y:S01]  /*a220*/  @!P4 STG.E.U8 desc[UR44][R4.64+0x51], R49 ;  /* 0x000051310400c986 */ /* 0x0001e2000c10112c */
[----:B------:R-:W-:Y:S05]  /*a230*/  @P5 BRA `(.L_x_195) ;  /* 0x00000000000c5947 */ /* 0x000fea0003800000 */
[----:B--2---:R-:W2:Y:S02]  /*a240*/  LDG.E.U8 R139, desc[UR44][R14.64+0x50] ;  /* 0x0000502c0e8b7981 */ /* 0x004ea4000c1e1100 */
[----:B--2---:R-:W-:-:S05]  /*a250*/  PRMT R3, R139, 0x8880, RZ ;  /* 0x000088808b037816 */ /* 0x004fca00000000ff */
[----:B------:R-:W-:-:S07]  /*a260*/  IMAD R3, R3, R138, RZ ;  /* 0x0000008a03037224 */ /* 0x000fce00078e02ff */
.L_x_195:
[----:B------:R-:W-:Y:S05]  /*a270*/  BSYNC B1 ;  /* 0x0000000000017941 */ /* 0x000fea0003800000 */
.L_x_194:
        /* <DEDUP_REMOVED lines=9> */
.L_x_197:
[----:B------:R-:W-:Y:S05]  /*a310*/  BSYNC B1 ;  /* 0x0000000000017941 */ /* 0x000fea0003800000 */
.L_x_196:
[----:B------:R-:W-:Y:S01]  /*a320*/  @!P4 IMAD R51, R51, R136, R3 ;  /* 0x000000883333c224 */ /* 0x000fe200078e0203 */
[----:B------:R-:W-:Y:S04]  /*a330*/  BSSY B1, `(.L_x_198) ;  /* 0x0000006000017945 */ /* 0x000fe80003800000 */
[----:B------:R0:W-:Y:S01]  /*a340*/  @!P4 STG.E.U8 desc[UR44][R6.64+0x51], R51 ;  /* 0x000051330600c986 */ /* 0x0001e2000c10112c */
[----:B------:R-:W-:Y:S05]  /*a350*/  @P5 BRA `(.L_x_199) ;  /* 0x00000000000c5947 */ /* 0x000fea0003800000 */
[----:B--2---:R-:W2:Y:S02]  /*a360*/  LDG.E.U8 R139, desc[UR44][R12.64+0x58] ;  /* 0x0000582c0c8b7981 */ /* 0x004ea4000c1e1100 */
[----:B--2---:R-:W-:-:S05]  /*a370*/  PRMT R3, R139, 0x8880, RZ ;  /* 0x000088808b037816 */ /* 0x004fca00000000ff */
[----:B------:R-:W-:-:S07]  /*a380*/  IMAD R3, R3, R138, RZ ;  /* 0x0000008a03037224 */ /* 0x000fce00078e02ff */
.L_x_199:
[----:B------:R-:W-:Y:S05]  /*a390*/  BSYNC B1 ;  /* 0x0000000000017941 */ /* 0x000fea0003800000 */
.L_x_198:
        /* <DEDUP_REMOVED lines=9> */
.L_x_201:
[----:B------:R-:W-:Y:S05]  /*a430*/  BSYNC B1 ;  /* 0x0000000000017941 */ /* 0x000fea0003800000 */
.L_x_200:
[----:B------:R-:W-:Y:S01]  /*a440*/  @!P4 IMAD R53, R53, R136, R3 ;  /* 0x000000883535c224 */ /* 0x000fe200078e0203 */
[----:B------:R-:W-:Y:S04]  /*a450*/  BSSY B1, `(.L_x_202) ;  /* 0x0000006000017945 */ /* 0x000fe80003800000 */
[----:B------:R0:W-:Y:S01]  /*a460*/  @!P4 STG.E.U8 desc[UR44][R4.64+0x59], R53 ;  /* 0x000059350400c986 */ /* 0x0001e2000c10112c */
[----:B------:R-:W-:Y:S05]  /*a470*/  @P5 BRA `(.L_x_203) ;  /* 0x00000000000c5947 */ /* 0x000fea0003800000 */
[----:B--2---:R-:W2:Y:S02]  /*a480*/  LDG.E.U8 R139, desc[UR44][R14.64+0x58] ;  /* 0x0000582c0e8b7981 */ /* 0x004ea4000c1e1100 */
[----:B--2---:R-:W-:-:S05]  /*a490*/  PRMT R3, R139, 0x8880, RZ ;  /* 0x000088808b037816 */ /* 0x004fca00000000ff */
[----:B------:R-:W-:-:S07]  /*a4a0*/  IMAD R3, R3, R138, RZ ;  /* 0x0000008a03037224 */ /* 0x000fce00078e02ff */
.L_x_203:
[----:B------:R-:W-:Y:S05]  /*a4b0*/  BSYNC B1 ;  /* 0x0000000000017941 */ /* 0x000fea0003800000 */
.L_x_202:
        /* <DEDUP_REMOVED lines=9> */
.L_x_205:
[----:B------:R-:W-:Y:S05]  /*a550*/  BSYNC B1 ;  /* 0x0000000000017941 */ /* 0x000fea0003800000 */
.L_x_204:
[----:B------:R-:W-:Y:S01]  /*a560*/  @!P4 IMAD R55, R55, R136, R3 ;  /* 0x000000883737c224 */ /* 0x000fe200078e0203 */
[----:B------:R-:W-:Y:S04]  /*a570*/  BSSY B1, `(.L_x_206) ;  /* 0x0000006000017945 */ /* 0x000fe80003800000 */
[----:B------:R0:W-:Y:S01]  /*a580*/  @!P4 STG.E.U8 desc[UR44][R6.64+0x59], R55 ;  /* 0x000059370600c986 */ /* 0x0001e2000c10112c */
[----:B------:R-:W-:Y:S05]  /*a590*/  @P5 BRA `(.L_x_207) ;  /* 0x00000000000c5947 */ /* 0x000fea0003800000 */
[----:B--2---:R-:W2:Y:S02]  /*a5a0*/  LDG.E.U8 R139, desc[UR44][R20.64+0x50] ;  /* 0x0000502c148b7981 */ /* 0x004ea4000c1e1100 */
[----:B--2---:R-:W-:-:S05]  /*a5b0*/  PRMT R3, R139, 0x8880, RZ ;  /* 0x000088808b037816 */ /* 0x004fca00000000ff */
[----:B------:R-:W-:-:S07]  /*a5c0*/  IMAD R3, R3, R138, RZ ;  /* 0x0000008a03037224 */ /* 0x000fce00078e02ff */
.L_x_207:
[----:B------:R-:W-:Y:S05]  /*a5d0*/  BSYNC B1 ;  /* 0x0000000000017941 */ /* 0x000fea0003800000 */
.L_x_206:
        /* <DEDUP_REMOVED lines=9> */
.L_x_209:
[----:B------:R-:W-:Y:S05]  /*a670*/  BSYNC B1 ;  /* 0x0000000000017941 */ /* 0x000fea0003800000 */
.L_x_208:
[----:B------:R-:W-:Y:S01]  /*a680*/  @!P4 IMAD R41, R41, R136, R3 ;  /* 0x000000882929c224 */ /* 0x000fe200078e0203 */
[----:B------:R-:W-:Y:S04]  /*a690*/  BSSY B1, `(.L_x_210) ;  /* 0x0000006000017945 */ /* 0x000fe80003800000 */
[----:B------:R0:W-:Y:S01]  /*a6a0*/  @!P4 STG.E.U8 desc[UR44][R10.64+0x51], R41 ;  /* 0x000051290a00c986 */ /* 0x0001e2000c10112c */
[----:B------:R-:W-:Y:S05]  /*a6b0*/  @P5 BRA `(.L_x_211) ;  /* 0x00000000000c5947 */ /* 0x000fea0003800000 */
[----:B--2---:R-:W2:Y:S02]  /*a6c0*/  LDG.E.U8 R139, desc[UR44][R128.64+0x50] ;  /* 0x0000502c808b7981 */ /* 0x004ea4000c1e1100 */
[----:B--2---:R-:W-:-:S05]  /*a6d0*/  PRMT R3, R139, 0x8880, RZ ;  /* 0x000088808b037816 */ /* 0x004fca00000000ff */
[----:B------:R-:W-:-:S07]  /*a6e0*/  IMAD R3, R3, R138, RZ ;  /* 0x0000008a03037224 */ /* 0x000fce00078e02ff */
.L_x_211:
[----:B------:R-:W-:Y:S05]  /*a6f0*/  BSYNC B1 ;  /* 0x0000000000017941 */ /* 0x000fea0003800000 */
.L_x_210:
        /* <DEDUP_REMOVED lines=9> */
.L_x_213:
[----:B------:R-:W-:Y:S05]  /*a790*/  BSYNC B1 ;  /* 0x0000000000017941 */ /* 0x000fea0003800000 */
.L_x_212:
[----:B------:R-:W-:Y:S01]  /*a7a0*/  @!P4 IMAD R43, R43, R136, R3 ;  /* 0x000000882b2bc224 */ /* 0x000fe200078e0203 */
[----:B------:R-:W-:Y:S04]  /*a7b0*/  BSSY B1, `(.L_x_214) ;  /* 0x0000006000017945 */ /* 0x000fe80003800000 */
[----:B------:R0:W-:Y:S01]  /*a7c0*/  @!P4 STG.E.U8 desc[UR44][R8.64+0x51], R43 ;  /* 0x0000512b0800c986 */ /* 0x0001e2000c10112c */
[----:B------:R-:W-:Y:S05]  /*a7d0*/  @P5 BRA `(.L_x_215) ;  /* 0x00000000000c5947 */ /* 0x000fea0003800000 */
[----:B--2---:R-:W2:Y:S02]  /*a7e0*/  LDG.E.U8 R139, desc[UR44][R20.64+0x58] ;  /* 0x0000582c148b7981 */ /* 0x004ea4000c1e1100 */
[----:B--2---:R-:W-:-:S05]  /*a7f0*/  PRMT R3, R139, 0x8880, RZ ;  /* 0x000088808b037816 */ /* 0x004fca00000000ff */
[----:B------:R-:W-:-:S07]  /*a800*/  IMAD R3, R3, R138, RZ ;  /* 0x0000008a03037224 */ /* 0x000fce00078e02ff */
.L_x_215:
[----:B------:R-:W-:Y:S05]  /*a810*/  BSYNC B1 ;  /* 0x0000000000017941 */ /* 0x000fea0003800000 */
.L_x_214:
        /* <DEDUP_REMOVED lines=9> */
.L_x_217:
[----:B------:R-:W-:Y:S05]  /*a8b0*/  BSYNC B1 ;  /* 0x0000000000017941 */ /* 0x000fea0003800000 */
.L_x_216:
[----:B------:R-:W-:Y:S01]  /*a8c0*/  @!P4 IMAD R45, R45, R136, R3 ;  /* 0x000000882d2dc224 */ /* 0x000fe200078e0203 */
[----:B------:R-:W-:Y:S04]  /*a8d0*/  BSSY B1, `(.L_x_218) ;  /* 0x0000006000017945 */ /* 0x000fe80003800000 */
[----:B------:R0:W-:Y:S01]  /*a8e0*/  @!P4 STG.E.U8 desc[UR44][R10.64+0x59], R45 ;  /* 0x0000592d0a00c986 */ /* 0x0001e2000c10112c */
[----:B------:R-:W-:Y:S05]  /*a8f0*/  @P5 BRA `(.L_x_219) ;  /* 0x00000000000c5947 */ /* 0x000fea0003800000 */
[----:B--2---:R-:W2:Y:S02]  /*a900*/  LDG.E.U8 R139, desc[UR44][R128.64+0x58] ;  /* 0x0000582c808b7981 */ /* 0x004ea4000c1e1100 */
[----:B--2---:R-:W-:-:S05]  /*a910*/  PRMT R3, R139, 0x8880, RZ ;  /* 0x000088808b037816 */ /* 0x004fca00000000ff */
[----:B------:R-:W-:-:S07]  /*a920*/  IMAD R3, R3, R138, RZ ;  /* 0x0000008a03037224 */ /* 0x000fce00078e02ff */
.L_x_219:
[----:B------:R-:W-:Y:S05]  /*a930*/  BSYNC B1 ;  /* 0x0000000000017941 */ /* 0x000fea0003800000 */
.L_x_218:
        /* <DEDUP_REMOVED lines=9> */
.L_x_221:
[----:B------:R-:W-:Y:S05]  /*a9d0*/  BSYNC B1 ;  /* 0x0000000000017941 */ /* 0x000fea0003800000 */
.L_x_220:
[----:B------:R-:W-:Y:S01]  /*a9e0*/  @!P4 IMAD R47, R47, R136, R3 ;  /* 0x000000882f2fc224 */ /* 0x000fe200078e0203 */
[----:B------:R-:W-:Y:S04]  /*a9f0*/  BSSY B1, `(.L_x_222) ;  /* 0x0000006000017945 */ /* 0x000fe80003800000 */
[----:B------:R0:W-:Y:S01]  /*aa00*/  @!P4 STG.E.U8 desc[UR44][R8.64+0x59], R47 ;  /* 0x0000592f0800c986 */ /* 0x0001e2000c10112c */
[----:B------:R-:W-:Y:S05]  /*aa10*/  @P5 BRA `(.L_x_223) ;  /* 0x00000000000c5947 */ /* 0x000fea0003800000 */
[----:B--2---:R-:W2:Y:S02]  /*aa20*/  LDG.E.U8 R139, desc[UR44][R12.64+0x60] ;  /* 0x0000602c0c8b7981 */ /* 0x004ea4000c1e1100 */
[----:B--2---:R-:W-:-:S05]  /*aa30*/  PRMT R3, R139, 0x8880, RZ ;  /* 0x000088808b037816 */ /* 0x004fca00000000ff */
[----:B------:R-:W-:-:S07]  /*aa40*/  IMAD R3, R3, R138, RZ ;  /* 0x0000008a03037224 */ /* 0x000fce00078e02ff */
.L_x_223:
[----:B------:R-:W-:Y:S05]  /*aa50*/  BSYNC B1 ;  /* 0x0000000000017941 */ /* 0x000fea0003800000 */
.L_x_222:
        /* <DEDUP_REMOVED lines=9> */
.L_x_225:
[----:B------:R-:W-:Y:S05]  /*aaf0*/  BSYNC B1 ;  /* 0x0000000000017941 */ /* 0x000fea0003800000 */
.L_x_224:
[----:B------:R-:W-:Y:S01]  /*ab00*/  @!P4 IMAD R33, R33, R136, R3 ;  /* 0x000000882121c224 */ /* 0x000fe200078e0203 */
[----:B------:R-:W-:Y:S04]  /*ab10*/  BSSY B1, `(.L_x_226) ;  /* 0x0000006000017945 */ /* 0x000fe80003800000 */
[----:B------:R0:W-:Y:S01]  /*ab20*/  @!P4 STG.E.U8 desc[UR44][R4.64+0x61], R33 ;  /* 0x000061210400c986 */ /* 0x0001e2000c10112c */
[----:B------:R-:W-:Y:S05]  /*ab30*/  @P5 BRA `(.L_x_227) ;  /* 0x00000000000c5947 */ /* 0x000fea0003800000 */
[----:B--2---:R-:W2:Y:S02]  /*ab40*/  LDG.E.U8 R139, desc[UR44][R14.64+0x60] ;  /* 0x0000602c0e8b7981 */ /* 0x004ea4000c1e1100 */
[----:B--2---:R-:W-:-:S05]  /*ab50*/  PRMT R3, R139, 0x8880, RZ ;  /* 0x000088808b037816 */ /* 0x004fca00000000ff */
[----:B------:R-:W-:-:S07]  /*ab60*/  IMAD R3, R3, R138, RZ ;  /* 0x0000008a03037224 */ /* 0x000fce00078e02ff */
.L_x_227:
[----:B------:R-:W-:Y:S05]  /*ab70*/  BSYNC B1 ;  /* 0x0000000000017941 */ /* 0x000fea0003800000 */
.L_x_226:
[----:B------:R-:W-:Y:S01]  /*ab80*/  ISETP.LT.OR P4, PT, R0, 0x62, !P0 ;  /* 0x000000620000780c */ /* 0x000fe20004781670 */
[----:B0-----:R-:W-:Y:S01]  /*ab90*/  @!P5 IMAD R33, R34, R136, R3 ;  /* 0x000000882221d224 */ /* 0x001fe200078e0203 */
[----:B------:R-:W-:Y:S04]  /*aba0*/  BSSY B1, `(.L_x_228) ;  /* 0x0000008000017945 */ /* 0x000fe80003800000 */
[----:B------:R0:W-:Y:S01]  /*abb0*/  @!P5 STG.E.U8 desc[UR44][R6.64+0x60], R33 ;  /* 0x000060210600d986 */ /* 0x0001e2000c10112c */
[C---:B------:R-:W-:Y:S02]  /*abc0*/  ISETP.LT.OR P5, PT, R0.reuse, 0x69, !P3 ;  /* 0x000000690000780c */ /* 0x040fe40005fa1670 */
[----:B------:R-:W-:-:S04]  /*abd0*/  ISETP.LT.OR P3, PT, R0, 0x6a, !P3 ;  /* 0x0000006a0000780c */ /* 0x000fc80005f61670 */
[----:B------:R-:W-:Y:S09]  /*abe0*/  @P4 BRA `(.L_x_229) ;  /* 0x00000000000c4947 */ /* 0x000ff20003800000 */
[----:B--2---:R-:W2:Y:S02]  /*abf0*/  LDG.E.U8 R139, desc[UR44][R14.64+0x61] ;  /* 0x0000612c0e8b7981 */ /* 0x004ea4000c1e1100 */
[----:B--2---:R-:W-:-:S05]  /*ac00*/  PRMT R3, R139, 0x8880, RZ ;  /* 0x000088808b037816 */ /* 0x004fca00000000ff */
[----:B------:R-:W-:-:S07]  /*ac10*/  IMAD R3, R3, R138, RZ ;  /* 0x0000008a03037224 */ /* 0x000fce00078e02ff */
.L_x_229:
[----:B------:R-:W-:Y:S05]  /*ac20*/  BSYNC B1 ;  /* 0x0000000000017941 */ /* 0x000fea0003800000 */
.L_x_228:
[----:B------:R-:W-:Y:S01]  /*ac30*/  @!P4 IMAD R35, R35, R136, R3 ;  /* 0x000000882323c224 */ /* 0x000fe200078e0203 */
[----:B------:R-:W-:Y:S04]  /*ac40*/  BSSY B1, `(.L_x_230) ;  /* 0x0000006000017945 */ /* 0x000fe80003800000 */
[----:B------:R0:W-:Y:S01]  /*ac50*/  @!P4 STG.E.U8 desc[UR44][R6.64+0x61], R35 ;  /* 0x000061230600c986 */ /* 0x0001e2000c10112c */
[----:B------:R-:W-:Y:S05]  /*ac60*/  @P5 BRA `(.L_x_231) ;  /* 0x00000000000c5947 */ /* 0x000fea0003800000 */
[----:B--2---:R-:W2:Y:S02]  /*ac70*/  LDG.E.U8 R139, desc[UR44][R12.64+0x68] ;  /* 0x0000682c0c8b7981 */ /* 0x004ea4000c1e1100 */
[----:B--2---:R-:W-:-:S05]  /*ac80*/  PRMT R3, R139, 0x8880, RZ ;  /* 0x000088808b037816 */ /* 0x004fca00000000ff */
[----:B------:R-:W-:-:S07]  /*ac90*/  IMAD R3, R3, R138, RZ ;  /* 0x0000008a03037224 */ /* 0x000fce00078e02ff */
.L_x_231:
[----:B------:R-:W-:Y:S05]  /*aca0*/  BSYNC B1 ;  /* 0x0000000000017941 */ /* 0x000fea0003800000 */
.L_x_230:
[----:B0-----:R-:W-:Y:S01]  /*acb0*/  @!P5 IMAD R33, R36, R136, R3 ;  /* 0x000000882421d224 */ /* 0x001fe200078e0203 */
[----:B------:R-:W-:Y:S04]  /*acc0*/  BSSY B1, `(.L_x_232) ;  /* 0x0000006000017945 */ /* 0x000fe80003800000 */
[----:B------:R0:W-:Y:S01]  /*acd0*/  @!P5 STG.E.U8 desc[UR44][R4.64+0x68], R33 ;  /* 0x000068210400d986 */ /* 0x0001e2000c10112c */
[----:B------:R-:W-:Y:S05]  /*ace0*/  @P3 BRA `(.L_x_233) ;  /* 0x00000000000c3947 */ /* 0x000fea0003800000 */
[----:B--2---:R-:W2:Y:S02]  /*acf0*/  LDG.E.U8 R139, desc[UR44][R12.64+0x69] ;  /* 0x0000692c0c8b7981 */ /* 0x004ea4000c1e1100 */
[----:B--2---:R-:W-:-:S05]  /*ad00*/  PRMT R3, R139, 0x8880, RZ ;  /* 0x000088808b037816 */ /* 0x004fca00000000ff */
[----:B------:R-:W-:-:S07]  /*ad10*/  IMAD R3, R3, R138, RZ ;  /* 0x0000008a03037224 */ /* 0x000fce00078e02ff */
.L_x_233:
[----:B------:R-:W-:Y:S05]  /*ad20*/  BSYNC B1 ;  /* 0x0000000000017941 */ /* 0x000fea0003800000 */
.L_x_232:
[C---:B------:R-:W-:Y:S01]  /*ad30*/  ISETP.LT.OR P4, PT, R0.reuse, 0x69, !P0 ;  /* 0x000000690000780c */ /* 0x040fe20004781670 */
[----:B------:R-:W-:Y:S01]  /*ad40*/  @!P3 IMAD R37, R37, R136, R3 ;  /* 0x000000882525b224 */ /* 0x000fe200078e0203 */
[----:B------:R-:W-:Y:S01]  /*ad50*/  BSSY B1, `(.L_x_234) ;  /* 0x0000009000017945 */ /* 0x000fe20003800000 */
[C---:B------:R-:W-:Y:S02]  /*ad60*/  ISETP.LT.OR P0, PT, R0.reuse, 0x6a, !P0 ;  /* 0x0000006a0000780c */ /* 0x040fe40004701670 */
[C---:B------:R-:W-:Y:S01]  /*ad70*/  ISETP.LT.OR P5, PT, R0.reuse, 0x61, !P1 ;  /* 0x000000610000780c */ /* 0x040fe20004fa1670 */
[----:B------:R0:W-:Y:S01]  /*ad80*/  @!P3 STG.E.U8 desc[UR44][R4.64+0x69], R37 ;  /* 0x000069250400b986 */ /* 0x0001e2000c10112c */
[----:B------:R-:W-:-:S06]  /*ad90*/  ISETP.LT.OR P3, PT, R0, 0x62, !P1 ;  /* 0x000000620000780c */ /* 0x000fcc0004f61670 */
[----:B------:R-:W-:Y:S07]  /*ada0*/  @P4 BRA `(.L_x_235) ;  /* 0x00000000000c4947 */ /* 0x000fee0003800000 */
[----:B--2---:R-:W2:Y:S02]  /*adb0*/  LDG.E.U8 R139, desc[UR44][R14.64+0x68] ;  /* 0x0000682c0e8b7981 */ /* 0x004ea4000c1e1100 */
[----:B--2---:R-:W-:-:S05]  /*adc0*/  PRMT R3, R139, 0x8880, RZ ;  /* 0x000088808b037816 */ /* 0x004fca00000000ff */
[----:B------:R-:W-:-:S07]  /*add0*/  IMAD R3, R3, R138, RZ ;  /* 0x0000008a03037224 */ /* 0x000fce00078e02ff */
.L_x_235:
[----:B------:R-:W-:Y:S05]  /*ade0*/  BSYNC B1 ;  /* 0x0000000000017941 */ /* 0x000fea0003800000 */
.L_x_234:
[----:B01----:R-:W-:Y:S01]  /*adf0*/  @!P4 IMAD R5, R38, R136, R3 ;  /* 0x000000882605c224 */ /* 0x003fe200078e0203 */
[----:B------:R-:W-:Y:S04]  /*ae00*/  BSSY B1, `(.L_x_236) ;  /* 0x0000006000017945 */ /* 0x000fe80003800000 */
[----:B------:R0:W-:Y:S01]  /*ae10*/  @!P4 STG.E.U8 desc[UR44][R6.64+0x68], R5 ;  /* 0x000068050600c986 */ /* 0x0001e2000c10112c */
[----:B------:R-:W-:Y:S05]  /*ae20*/  @P0 BRA `(.L_x_237) ;  /* 0x00000000000c0947 */ /* 0x000fea0003800000 */
[----:B--2---:R-:W2:Y:S02]  /*ae30*/  LDG.E.U8 R139, desc[UR44][R14.64+0x69] ;  /* 0x0000692c0e8b7981 */ /* 0x004ea4000c1e1100 */
[----:B--2---:R-:W-:-:S05]  /*ae40*/  PRMT R3, R139, 0x8880, RZ ;  /* 0x000088808b037816 */ /* 0x004fca00000000ff */
[----:B------:R-:W-:-:S07]  /*ae50*/  IMAD R3, R3, R138, RZ ;  /* 0x0000008a03037224 */ /* 0x000fce00078e02ff */
.L_x_237:
[----:B------:R-:W-:Y:S05]  /*ae60*/  BSYNC B1 ;  /* 0x0000000000017941 */ /* 0x000fea0003800000 */
.L_x_236:
[----:B------:R-:W-:Y:S01]  /*ae70*/  @!P0 IMAD R39, R39, R136, R3 ;  /* 0x0000008827278224 */ /* 0x000fe200078e0203 */
[----:B------:R-:W-:Y:S04]  /*ae80*/  BSSY B1, `(.L_x_238) ;  /* 0x0000006000017945 */ /* 0x000fe80003800000 */
[----:B------:R1:W-:Y:S01]  /*ae90*/  @!P0 STG.E.U8 desc[UR44][R6.64+0x69], R39 ;  /* 0x0000692706008986 */ /* 0x0003e2000c10112c */
[----:B------:R-:W-:Y:S05]  /*aea0*/  @P5 BRA `(.L_x_239) ;  /* 0x00000000000c5947 */ /* 0x000fea0003800000 */
[----:B--2---:R-:W2:Y:S02]  /*aeb0*/  LDG.E.U8 R139, desc[UR44][R20.64+0x60] ;  /* 0x0000602c148b7981 */ /* 0x004ea4000c1e1100 */
[----:B--2---:R-:W-:-:S05]  /*aec0*/  PRMT R3, R139, 0x8880, RZ ;  /* 0x000088808b037816 */ /* 0x004fca00000000ff */
[----:B------:R-:W-:-:S07]  /*aed0*/  IMAD R3, R3, R138, RZ ;  /* 0x0000008a03037224 */ /* 0x000fce00078e02ff */
.L_x_239:
[----:B------:R-:W-:Y:S05]  /*aee0*/  BSYNC B1 ;  /* 0x0000000000017941 */ /* 0x000fea0003800000 */
.L_x_238:
[----:B0-----:R-:W-:Y:S01]  /*aef0*/  @!P5 IMAD R5, R24, R136, R3 ;  /* 0x000000881805d224 */ /* 0x001fe200078e0203 */
[----:B------:R-:W-:Y:S04]  /*af00*/  BSSY B1, `(.L_x_240) ;  /* 0x0000006000017945 */ /* 0x000fe80003800000 */
[----:B------:R0:W-:Y:S01]  /*af10*/  @!P5 STG.E.U8 desc[UR44][R10.64+0x60], R5 ;  /* 0x000060050a00d986 */ /* 0x0001e2000c10112c */
[----:B------:R-:W-:Y:S05]  /*af20*/  @P3 BRA `(.L_x_241) ;  /* 0x00000000000c3947 */ /* 0x000fea0003800000 */
[----:B--2---:R-:W2:Y:S02]  /*af30*/  LDG.E.U8 R139, desc[UR44][R20.64+0x61] ;  /* 0x0000612c148b7981 */ /* 0x004ea4000c1e1100 */
[----:B--2---:R-:W-:-:S05]  /*af40*/  PRMT R3, R139, 0x8880, RZ ;  /* 0x000088808b037816 */ /* 0x004fca00000000ff */
[----:B------:R-:W-:-:S07]  /*af50*/  IMAD R3, R3, R138, RZ ;  /* 0x0000008a03037224 */ /* 0x000fce00078e02ff */
.L_x_241:
[----:B------:R-:W-:Y:S05]  /*af60*/  BSYNC B1 ;  /* 0x0000000000017941 */ /* 0x000fea0003800000 */
.L_x_240:
[C---:B------:R-:W-:Y:S01]  /*af70*/  ISETP.LT.OR P4, PT, R0.reuse, 0x61, !P2 ;  /* 0x000000610000780c */ /* 0x040fe20005781670 */
[----:B------:R-:W-:Y:S01]  /*af80*/  @!P3 IMAD R25, R25, R136, R3 ;  /* 0x000000881919b224 */ /* 0x000fe200078e0203 */
[----:B------:R-:W-:Y:S01]  /*af90*/  BSSY B1, `(.L_x_242) ;  /* 0x000000a000017945 */ /* 0x000fe20003800000 */
[C---:B------:R-:W-:Y:S02]  /*afa0*/  ISETP.LT.OR P0, PT, R0.reuse, 0x62, !P2 ;  /* 0x000000620000780c */ /* 0x040fe40005701670 */
[C---:B------:R-:W-:Y:S01]  /*afb0*/  ISETP.LT.OR P5, PT, R0.reuse, 0x69, !P2 ;  /* 0x000000690000780c */ /* 0x040fe200057a1670 */
[----:B------:R0:W-:Y:S01]  /*afc0*/  @!P3 STG.E.U8 desc[UR44][R10.64+0x61], R25 ;  /* 0x000061190a00b986 */ /* 0x0001e2000c10112c */
[C---:B------:R-:W-:Y:S02]  /*afd0*/  ISETP.LT.OR P3, PT, R0.reuse, 0x69, !P1 ;  /* 0x000000690000780c */ /* 0x040fe40004f61670 */
[----:B------:R-:W-:-:S04]  /*afe0*/  ISETP.LT.OR P1, PT, R0, 0x6a, !P1 ;  /* 0x0000006a0000780c */ /* 0x000fc80004f21670 */
[----:B------:R-:W-:Y:S09]  /*aff0*/  @P4 BRA `(.L_x_243) ;  /* 0x00000000000c4947 */ /* 0x000ff20003800000 */
[----:B--2---:R-:W2:Y:S02]  /*b000*/  LDG.E.U8 R139, desc[UR44][R128.64+0x60] ;  /* 0x0000602c808b7981 */ /* 0x004ea4000c1e1100 */
[----:B--2---:R-:W-:-:S05]  /*b010*/  PRMT R3, R139, 0x8880, RZ ;  /* 0x000088808b037816 */ /* 0x004fca00000000ff */
[----:B------:R-:W-:-:S07]  /*b020*/  IMAD R3, R3, R138, RZ ;  /* 0x0000008a03037224 */ /* 0x000fce00078e02ff */
.L_x_243:
[----:B------:R-:W-:Y:S05]  /*b030*/  BSYNC B1 ;  /* 0x0000000000017941 */ /* 0x000fea0003800000 */
.L_x_242:
[----:B0-----:R-:W-:Y:S01]  /*b040*/  @!P4 IMAD R5, R26, R136, R3 ;  /* 0x000000881a05c224 */ /* 0x001fe200078e0203 */
[----:B------:R-:W-:Y:S04]  /*b050*/  BSSY B1, `(.L_x_244) ;  /* 0x0000006000017945 */ /* 0x000fe80003800000 */
[----:B------:R0:W-:Y:S01]  /*b060*/  @!P4 STG.E.U8 desc[UR44][R8.64+0x60], R5 ;  /* 0x000060050800c986 */ /* 0x0001e2000c10112c */
[----:B------:R-:W-:Y:S05]  /*b070*/  @P0 BRA `(.L_x_245) ;  /* 0x00000000000c0947 */ /* 0x000fea0003800000 */
[----:B--2---:R-:W2:Y:S02]  /*b080*/  LDG.E.U8 R139, desc[UR44][R128.64+0x61] ;  /* 0x0000612c808b7981 */ /* 0x004ea4000c1e1100 */
[----:B--2---:R-:W-:-:S05]  /*b090*/  PRMT R3, R139, 0x8880, RZ ;  /* 0x000088808b037816 */ /* 0x004fca00000000ff */
[----:B------:R-:W-:-:S07]  /*b0a0*/  IMAD R3, R3, R138, RZ ;  /* 0x0000008a03037224 */ /* 0x000fce00078e02ff */
.L_x_245:
[----:B------:R-:W-:Y:S05]  /*b0b0*/  BSYNC B1 ;  /* 0x0000000000017941 */ /* 0x000fea0003800000 */
.L_x_244:
[----:B------:R-:W-:Y:S01]  /*b0c0*/  @!P0 IMAD R27, R27, R136, R3 ;  /* 0x000000881b1b8224 */ /* 0x000fe200078e0203 */
[----:B------:R-:W-:Y:S04]  /*b0d0*/  BSSY B1, `(.L_x_246) ;  /* 0x0000006000017945 */ /* 0x000fe80003800000 */
[----:B------:R0:W-:Y:S01]  /*b0e0*/  @!P0 STG.E.U8 desc[UR44][R8.64+0x61], R27 ;  /* 0x0000611b08008986 */ /* 0x0001e2000c10112c */
[----:B------:R-:W-:Y:S05]  /*b0f0*/  @P3 BRA `(.L_x_247) ;  /* 0x00000000000c3947 */ /* 0x000fea0003800000 */
[----:B--2---:R-:W2:Y:S02]  /*b100*/  LDG.E.U8 R139, desc[UR44][R20.64+0x68] ;  /* 0x0000682c148b7981 */ /* 0x004ea4000c1e1100 */
[----:B--2---:R-:W-:-:S05]  /*b110*/  PRMT R3, R139, 0x8880, RZ ;  /* 0x000088808b037816 */ /* 0x004fca00000000ff */
[----:B------:R-:W-:-:S07]  /*b120*/  IMAD R3, R3, R138, RZ ;  /* 0x0000008a03037224 */ /* 0x000fce00078e02ff */
.L_x_247:
[----:B------:R-:W-:Y:S05]  /*b130*/  BSYNC B1 ;  /* 0x0000000000017941 */ /* 0x000fea0003800000 */
.L_x_246:
[----:B0-----:R-:W-:Y:S01]  /*b140*/  @!P3 IMAD R5, R28, R136, R3 ;  /* 0x000000881c05b224 */ /* 0x001fe200078e0203 */
[----:B------:R-:W-:Y:S04]  /*b150*/  BSSY B1, `(.L_x_248) ;  /* 0x0000006000017945 */ /* 0x000fe80003800000 */
[----:B------:R0:W-:Y:S01]  /*b160*/  @!P3 STG.E.U8 desc[UR44][R10.64+0x68], R5 ;  /* 0x000068050a00b986 */ /* 0x0001e2000c10112c */
[----:B------:R-:W-:Y:S05]  /*b170*/  @P1 BRA `(.L_x_249) ;  /* 0x00000000000c1947 */ /* 0x000fea0003800000 */
[----:B--2---:R-:W2:Y:S02]  /*b180*/  LDG.E.U8 R139, desc[UR44][R20.64+0x69] ;  /* 0x0000692c148b7981 */ /* 0x004ea4000c1e1100 */
[----:B--2---:R-:W-:-:S05]  /*b190*/  PRMT R3, R139, 0x8880, RZ ;  /* 0x000088808b037816 */ /* 0x004fca00000000ff */
[----:B------:R-:W-:-:S07]  /*b1a0*/  IMAD R3, R3, R138, RZ ;  /* 0x0000008a03037224 */ /* 0x000fce00078e02ff */
.L_x_249:
[----:B------:R-:W-:Y:S05]  /*b1b0*/  BSYNC B1 ;  /* 0x0000000000017941 */ /* 0x000fea0003800000 */
.L_x_248:
[----:B------:R-:W-:Y:S01]  /*b1c0*/  @!P1 IMAD R29, R29, R136, R3 ;  /* 0x000000881d1d9224 */ /* 0x000fe200078e0203 */
[----:B------:R-:W-:Y:S04]  /*b1d0*/  BSSY B1, `(.L_x_250) ;  /* 0x0000006000017945 */ /* 0x000fe80003800000 */
[----:B------:R0:W-:Y:S01]  /*b1e0*/  @!P1 STG.E.U8 desc[UR44][R10.64+0x69], R29 ;  /* 0x0000691d0a009986 */ /* 0x0001e2000c10112c */
[----:B------:R-:W-:Y:S05]  /*b1f0*/  @P5 BRA `(.L_x_251) ;  /* 0x00000000000c5947 */ /* 0x000fea0003800000 */
[----:B--2---:R-:W2:Y:S02]  /*b200*/  LDG.E.U8 R139, desc[UR44][R128.64+0x68] ;  /* 0x0000682c808b7981 */ /* 0x004ea4000c1e1100 */
[----:B--2---:R-:W-:-:S05]  /*b210*/  PRMT R3, R139, 0x8880, RZ ;  /* 0x000088808b037816 */ /* 0x004fca00000000ff */
[----:B------:R-:W-:-:S07]  /*b220*/  IMAD R3, R3, R138, RZ ;  /* 0x0000008a03037224 */ /* 0x000fce00078e02ff */
.L_x_251:
[----:B------:R-:W-:Y:S05]  /*b230*/  BSYNC B1 ;  /* 0x0000000000017941 */ /* 0x000fea0003800000 */
.L_x_250:
[----:B0-----:R-:W-:Y:S01]  /*b240*/  @!P5 IMAD R5, R30, R136, R3 ;  /* 0x000000881e05d224 */ /* 0x001fe200078e0203 */
[----:B------:R-:W-:Y:S01]  /*b250*/  ISETP.LT.OR P2, PT, R0, 0x6a, !P2 ;  /* 0x0000006a0000780c */ /* 0x000fe20005741670 */
[----:B------:R-:W-:Y:S03]  /*b260*/  BSSY B1, `(.L_x_252) ;  /* 0x0000006000017945 */ /* 0x000fe60003800000 */
[----:B------:R0:W-:Y:S09]  /*b270*/  @!P5 STG.E.U8 desc[UR44][R8.64+0x68], R5 ;  /* 0x000068050800d986 */ /* 0x0001f2000c10112c */
[----:B------:R-:W-:Y:S05]  /*b280*/  @P2 BRA `(.L_x_253) ;  /* 0x00000000000c2947 */ /* 0x000fea0003800000 */
[----:B--2---:R-:W2:Y:S02]  /*b290*/  LDG.E.U8 R139, desc[UR44][R128.64+0x69] ;  /* 0x0000692c808b7981 */ /* 0x004ea4000c1e1100 */
[----:B--2---:R-:W-:-:S05]  /*b2a0*/  PRMT R3, R139, 0x8880, RZ ;  /* 0x000088808b037816 */ /* 0x004fca00000000ff */
[----:B------:R-:W-:-:S07]  /*b2b0*/  IMAD R3, R3, R138, RZ ;  /* 0x0000008a03037224 */ /* 0x000fce00078e02ff */
.L_x_253:
[----:B------:R-:W-:Y:S05]  /*b2c0*/  BSYNC B1 ;  /* 0x0000000000017941 */ /* 0x000fea0003800000 */
.L_x_252:
[----:B------:R-:W-:Y:S01]  /*b2d0*/  IMAD R3, R31, R136, R3 ;  /* 0x000000881f037224 */ /* 0x000fe200078e0203 */
[----:B------:R-:W-:Y:S06]  /*b2e0*/  @P2 BRA `(.L_x_254) ;  /* 0x0000001400582947 */ /* 0x000fec0003800000 */
[----:B------:R0:W-:Y:S01]  /*b2f0*/  STG.E.U8 desc[UR44][R8.64+0x69], R3 ;  /* 0x0000690308007986 */ /* 0x0001e2000c10112c */
[----:B------:R-:W-:Y:S05]  /*b300*/  BRA `(.L_x_254) ;  /* 0x0000001400507947 */ /* 0x000fea0003800000 */
.L_x_29:
[C---:B------:R-:W-:Y:S02]  /*b310*/  ISETP.GE.AND P2, PT, R137.reuse, 0x1, PT ;  /* 0x000000018900780c */ /* 0x040fe40003f46270 */
[----:B------:R-:W-:Y:S02]  /*b320*/  ISETP.GE.AND P3, PT, R137, 0x9, PT ;  /* 0x000000098900780c */ /* 0x000fe40003f66270 */
[C---:B------:R-:W-:Y:S02]  /*b330*/  ISETP.LT.OR P4, PT, R0.reuse, 0x1, !P2 ;  /* 0x000000010000780c */ /* 0x040fe40005781670 */
[C---:B------:R-:W-:Y:S02]  /*b340*/  ISETP.LT.OR P5, PT, R0.reuse, 0x2, !P2 ;  /* 0x000000020000780c */ /* 0x040fe400057a1670 */
[C---:B------:R-:W-:Y:S02]  /*b350*/  ISETP.LT.OR P0, PT, R0.reuse, 0x1, !P3 ;  /* 0x000000010000780c */ /* 0x040fe40005f01670 */
[----:B------:R-:W-:-:S07]  /*b360*/  ISETP.LT.OR P1, PT, R0, 0x2, !P3 ;  /* 0x000000020000780c */ /* 0x000fce0005f21670 */
[-C--:B------:R-:W-:Y:S02]  /*b370*/  @!P4 IMAD R3, R128, R136.reuse, RZ ;  /* 0x000000888003c224 */ /* 0x080fe400078e02ff */
[-C--:B------:R-:W-:Y:S02]  /*b380*/  @!P5 IMAD R129, R129, R136.reuse, RZ ;  /* 0x000000888181d224 */ /* 0x080fe400078e02ff */
[-C--:B------:R-:W-:Y:S01]  /*b390*/  @!P0 IMAD R13, R130, R136.reuse, RZ ;  /* 0x00000088820d8224 */ /* 0x080fe200078e02ff */
[----:B------:R0:W-:Y:S01]  /*b3a0*/  @!P4 STG.E.U8 desc[UR44][R4.64], R3 ;  /* 0x000000030400c986 */ /* 0x0001e2000c10112c */
[C---:B------:R-:W-:Y:S01]  /*b3b0*/  ISETP.LT.OR P4, PT, R0.reuse, 0x9, !P2 ;  /* 0x000000090000780c */ /* 0x040fe20005781670 */
[----:B------:R-:W-:Y:S02]  /*b3c0*/  @!P1 IMAD R131, R131, R136, RZ ;  /* 0x0000008883839224 */ /* 0x000fe400078e02ff */
[----:B------:R-:W-:Y:S01]  /*b3d0*/  @!P5 STG.E.U8 desc[UR44][R4.64+0x1], R129 ;  /* 0x000001810400d986 */ /* 0x000fe2000c10112c */
[----:B------:R-:W-:-:S03]  /*b3e0*/  ISETP.LT.OR P5, PT, R0, 0xa, !P2 ;  /* 0x0000000a0000780c */ /* 0x000fc600057a1670 */
[----:B------:R1:W-:Y:S01]  /*b3f0*/  @!P0 STG.E.U8 desc[UR44][R6.64], R13 ;  /* 0x0000000d06008986 */ /* 0x0003e2000c10112c */
[----:B------:R-:W-:-:S03]  /*b400*/  ISETP.LT.OR P0, PT, R0, 0x9, !P3 ;  /* 0x000000090000780c */ /* 0x000fc60005f01670 */
[----:B------:R-:W-:Y:S01]  /*b410*/  @!P1 STG.E.U8 desc[UR44][R6.64+0x1], R131 ;  /* 0x0000018306009986 */ /* 0x000fe2000c10112c */
[----:B------:R-:W-:Y:S01]  /*b420*/  ISETP.GE.AND P1, PT, R137, 0x81, PT ;  /* 0x000000818900780c */ /* 0x000fe20003f26270 */
[----:B------:R-:W-:-:S04]  /*b430*/  @!P4 IMAD R15, R132, R136, RZ ;  /* 0x00000088840fc224 */ /* 0x000fc800078e02ff */
[-C--:B------:R-:W-:Y:S01]  /*b440*/  @!P5 IMAD R133, R133, R136.reuse, RZ ;  /* 0x000000888585d224 */ /* 0x080fe200078e02ff */
[----:B------:R3:W-:Y:S01]  /*b450*/  @!P4 STG.E.U8 desc[UR44][R4.64+0x8], R15 ;  /* 0x0000080f0400c986 */ /* 0x0007e2000c10112c */
[----:B------:R-:W-:Y:S02]  /*b460*/  ISETP.LT.OR P4, PT, R0, 0xa, !P3 ;  /* 0x0000000a0000780c */ /* 0x000fe40005f81670 */
[----:B0-----:R-:W-:Y:S01]  /*b470*/  @!P0 IMAD R3, R134, R136, RZ ;  /* 0x0000008886038224 */ /* 0x001fe200078e02ff */
[----:B------:R-:W-:Y:S01]  /*b480*/  @!P5 STG.E.U8 desc[UR44][R4.64+0x9], R133 ;  /* 0x000009850400d986 */ /* 0x000fe2000c10112c */
[----:B------:R-:W-:-:S03]  /*b490*/  ISETP.LT.OR P5, PT, R0, 0x1, !P1 ;  /* 0x000000010000780c */ /* 0x000fc60004fa1670 */
[----:B------:R0:W-:Y:S01]  /*b4a0*/  @!P0 STG.E.U8 desc[UR44][R6.64+0x8], R3 ;  /* 0x0000080306008986 */ /* 0x0001e2000c10112c */
[----:B------:R-:W-:-:S05]  /*b4b0*/  ISETP.GE.AND P0, PT, R137, 0x89, PT ;  /* 0x000000898900780c */ /* 0x000fca0003f06270 */
[----:B------:R-:W-:-:S04]  /*b4c0*/  @!P4 IMAD R135, R135, R136, RZ ;  /* 0x000000888787c224 */ /* 0x000fc800078e02ff */
[----:B-1----:R-:W-:Y:S01]  /*b4d0*/  @!P5 IMAD R13, R120, R136, RZ ;  /* 0x00000088780dd224 */ /* 0x002fe200078e02ff */
[----:B------:R-:W-:Y:S01]  /*b4e0*/  @!P4 STG.E.U8 desc[UR44][R6.64+0x9], R135 ;  /* 0x000009870600c986 */ /* 0x000fe2000c10112c */
[----:B------:R-:W-:-:S03]  /*b4f0*/  ISETP.LT.OR P4, PT, R0, 0x2, !P1 ;  /* 0x000000020000780c */ /* 0x000fc60004f81670 */
[----:B------:R1:W-:Y:S01]  /*b500*/  @!P5 STG.E.U8 desc[UR44][R10.64], R13 ;  /* 0x0000000d0a00d986 */ /* 0x0003e2000c10112c */
[----:B------:R-:W-:-:S09]  /*b510*/  ISETP.LT.OR P5, PT, R0, 0x1, !P0 ;  /* 0x000000010000780c */ /* 0x000fd200047a1670 */
[----:B------:R-:W-:-:S04]  /*b520*/  @!P4 IMAD R121, R121, R136, RZ ;  /* 0x000000887979c224 */ /* 0x000fc800078e02ff */
[----:B---3--:R-:W-:Y:S01]  /*b530*/  @!P5 IMAD R15, R122, R136, RZ ;  /* 0x000000887a0fd224 */ /* 0x008fe200078e02ff */
[----:B------:R-:W-:Y:S01]  /*b540*/  @!P4 STG.E.U8 desc[UR44][R10.64+0x1], R121 ;  /* 0x000001790a00c986 */ /* 0x000fe2000c10112c */
[----:B------:R-:W-:-:S03]  /*b550*/  ISETP.LT.OR P4, PT, R0, 0x2, !P0 ;  /* 0x000000020000780c */ /* 0x000fc60004781670 */
[----:B------:R3:W-:Y:S01]  /*b560*/  @!P5 STG.E.U8 desc[UR44][R8.64], R15 ;  /* 0x0000000f0800d986 */ /* 0x0007e2000c10112c */
[----:B------:R-:W-:-:S09]  /*b570*/  ISETP.LT.OR P5, PT, R0, 0x9, !P1 ;  /* 0x000000090000780c */ /* 0x000fd20004fa1670 */
[----:B------:R-:W-:-:S04]  /*b580*/  @!P4 IMAD R123, R123, R136, RZ ;  /* 0x000000887b7bc224 */ /* 0x000fc800078e02ff */
[----:B0-----:R-:W-:Y:S01]  /*b590*/  @!P5 IMAD R3, R124, R136, RZ ;  /* 0x000000887c03d224 */ /* 0x001fe200078e02ff */
[----:B------:R-:W-:Y:S01]  /*b5a0*/  @!P4 STG.E.U8 desc[UR44][R8.64+0x1], R123 ;  /* 0x0000017b0800c986 */ /* 0x000fe2000c10112c */
[----:B------:R-:W-:-:S03]  /*b5b0*/  ISETP.LT.OR P4, PT, R0, 0xa, !P1 ;  /* 0x0000000a0000780c */ /* 0x000fc60004f81670 */
[----:B------:R0:W-:Y:S01]  /*b5c0*/  @!P5 STG.E.U8 desc[UR44][R10.64+0x8], R3 ;  /* 0x000008030a00d986 */ /* 0x0001e2000c10112c */
[----:B------:R-:W-:-:S09]  /*b5d0*/  ISETP.LT.OR P5, PT, R0, 0x9, !P0 ;  /* 0x000000090000780c */ /* 0x000fd200047a1670 */
        /* <DEDUP_REMOVED lines=257> */
[C---:B------:R-:W-:Y:S02]  /*c5f0*/  ISETP.LT.OR P5, PT, R0.reuse, 0x69, !P2 ;  /* 0x000000690000780c */ /* 0x040fe400057a1670 */
[----:B------:R-:W-:-:S07]  /*c600*/  ISETP.LT.OR P2, PT, R0, 0x6a, !P2 ;  /* 0x0000006a0000780c */ /* 0x000fce0005741670 */
[----:B------:R-:W-:-:S04]  /*c610*/  @!P4 IMAD R35, R35, R136, RZ ;  /* 0x000000882323c224 */ /* 0x000fc800078e02ff */
[-C--:B---3--:R-:W-:Y:S01]  /*c620*/  @!P5 IMAD R15, R36, R136.reuse, RZ ;  /* 0x00000088240fd224 */ /* 0x088fe200078e02ff */
[----:B------:R-:W-:Y:S01]  /*c630*/  @!P4 STG.E.U8 desc[UR44][R6.64+0x61], R35 ;  /* 0x000061230600c986 */ /* 0x000fe2000c10112c */
[----:B------:R-:W-:Y:S01]  /*c640*/  @!P2 IMAD R37, R37, R136, RZ ;  /* 0x000000882525a224 */ /* 0x000fe200078e02ff */
[C---:B------:R-:W-:Y:S02]  /*c650*/  ISETP.LT.OR P4, PT, R0.reuse, 0x69, !P3 ;  /* 0x000000690000780c */ /* 0x040fe40005f81670 */
[C---:B------:R-:W-:Y:S01]  /*c660*/  ISETP.LT.OR P3, PT, R0.reuse, 0x6a, !P3 ;  /* 0x0000006a0000780c */ /* 0x040fe20005f61670 */
[----:B------:R-:W-:Y:S01]  /*c670*/  @!P5 STG.E.U8 desc[UR44][R4.64+0x68], R15 ;  /* 0x0000680f0400d986 */ /* 0x000fe2000c10112c */
[----:B------:R-:W-:-:S03]  /*c680*/  ISETP.LT.OR P5, PT, R0, 0x61, !P1 ;  /* 0x000000610000780c */ /* 0x000fc60004fa1670 */
[----:B------:R3:W-:Y:S01]  /*c690*/  @!P2 STG.E.U8 desc[UR44][R4.64+0x69], R37 ;  /* 0x000069250400a986 */ /* 0x0007e2000c10112c */
[----:B------:R-:W-:-:S05]  /*c6a0*/  ISETP.LT.OR P2, PT, R0, 0x62, !P1 ;  /* 0x000000620000780c */ /* 0x000fca0004f41670 */
[-C--:B0-----:R-:W-:Y:S02]  /*c6b0*/  @!P4 IMAD R3, R38, R136.reuse, RZ ;  /* 0x000000882603c224 */ /* 0x081fe400078e02ff */
[-C--:B------:R-:W-:Y:S02]  /*c6c0*/  @!P3 IMAD R39, R39, R136.reuse, RZ ;  /* 0x000000882727b224 */ /* 0x080fe400078e02ff */
[-C--:B-1----:R-:W-:Y:S01]  /*c6d0*/  @!P5 IMAD R13, R24, R136.reuse, RZ ;  /* 0x00000088180dd224 */ /* 0x082fe200078e02ff */
[----:B------:R0:W-:Y:S01]  /*c6e0*/  @!P4 STG.E.U8 desc[UR44][R6.64+0x68], R3 ;  /* 0x000068030600c986 */ /* 0x0001e2000c10112c */
[C---:B------:R-:W-:Y:S02]  /*c6f0*/  ISETP.LT.OR P4, PT, R0.reuse, 0x62, !P0 ;  /* 0x000000620000780c */ /* 0x040fe40004781670 */
[----:B------:R-:W-:Y:S01]  /*c700*/  @!P2 IMAD R25, R25, R136, RZ ;  /* 0x000000881919a224 */ /* 0x000fe200078e02ff */
[----:B------:R1:W-:Y:S01]  /*c710*/  @!P3 STG.E.U8 desc[UR44][R6.64+0x69], R39 ;  /* 0x000069270600b986 */ /* 0x0003e2000c10112c */
[----:B------:R-:W-:-:S03]  /*c720*/  ISETP.LT.OR P3, PT, R0, 0x61, !P0 ;  /* 0x000000610000780c */ /* 0x000fc60004761670 */
[----:B------:R4:W-:Y:S01]  /*c730*/  @!P2 STG.E.U8 desc[UR44][R10.64+0x61], R25 ;  /* 0x000061190a00a986 */ /* 0x0009e2000c10112c */
[C---:B------:R-:W-:Y:S02]  /*c740*/  ISETP.LT.OR P2, PT, R0.reuse, 0x69, !P1 ;  /* 0x000000690000780c */ /* 0x040fe40004f41670 */
[C---:B------:R-:W-:Y:S01]  /*c750*/  ISETP.LT.OR P1, PT, R0.reuse, 0x6a, !P1 ;  /* 0x0000006a0000780c */ /* 0x040fe20004f21670 */
[----:B------:R4:W-:Y:S01]  /*c760*/  @!P5 STG.E.U8 desc[UR44][R10.64+0x60], R13 ;  /* 0x0000600d0a00d986 */ /* 0x0009e2000c10112c */
[C---:B------:R-:W-:Y:S01]  /*c770*/  ISETP.LT.OR P5, PT, R0.reuse, 0x69, !P0 ;  /* 0x000000690000780c */ /* 0x040fe200047a1670 */
[----:B------:R-:W-:Y:S01]  /*c780*/  @!P4 IMAD R27, R27, R136, RZ ;  /* 0x000000881b1bc224 */ /* 0x000fe200078e02ff */
[----:B------:R-:W-:-:S03]  /*c790*/  ISETP.LT.OR P0, PT, R0, 0x6a, !P0 ;  /* 0x0000006a0000780c */ /* 0x000fc60004701670 */
[-C--:B---3--:R-:W-:Y:S01]  /*c7a0*/  @!P3 IMAD R5, R26, R136.reuse, RZ ;  /* 0x000000881a05b224 */ /* 0x088fe200078e02ff */
[----:B------:R4:W-:Y:S03]  /*c7b0*/  @!P4 STG.E.U8 desc[UR44][R8.64+0x61], R27 ;  /* 0x0000611b0800c986 */ /* 0x0009e6000c10112c */
[-C--:B0-----:R-:W-:Y:S01]  /*c7c0*/  @!P2 IMAD R3, R28, R136.reuse, RZ ;  /* 0x000000881c03a224 */ /* 0x081fe200078e02ff */
[----:B------:R4:W-:Y:S01]  /*c7d0*/  @!P3 STG.E.U8 desc[UR44][R8.64+0x60], R5 ;  /* 0x000060050800b986 */ /* 0x0009e2000c10112c */
[-C--:B------:R-:W-:Y:S02]  /*c7e0*/  @!P1 IMAD R29, R29, R136.reuse, RZ ;  /* 0x000000881d1d9224 */ /* 0x080fe400078e02ff */
[-C--:B-1----:R-:W-:Y:S01]  /*c7f0*/  @!P5 IMAD R7, R30, R136.reuse, RZ ;  /* 0x000000881e07d224 */ /* 0x082fe200078e02ff */
[----:B------:R4:W-:Y:S01]  /*c800*/  @!P2 STG.E.U8 desc[UR44][R10.64+0x68], R3 ;  /* 0x000068030a00a986 */ /* 0x0009e2000c10112c */
[----:B------:R-:W-:-:S03]  /*c810*/  @!P0 IMAD R31, R31, R136, RZ ;  /* 0x000000881f1f8224 */ /* 0x000fc600078e02ff */
[----:B------:R4:W-:Y:S04]  /*c820*/  @!P1 STG.E.U8 desc[UR44][R10.64+0x69], R29 ;  /* 0x0000691d0a009986 */ /* 0x0009e8000c10112c */
[----:B------:R4:W-:Y:S04]  /*c830*/  @!P5 STG.E.U8 desc[UR44][R8.64+0x68], R7 ;  /* 0x000068070800d986 */ /* 0x0009e8000c10112c */
[----:B------:R4:W-:Y:S02]  /*c840*/  @!P0 STG.E.U8 desc[UR44][R8.64+0x69], R31 ;  /* 0x0000691f08008986 */ /* 0x0009e4000c10112c */
.L_x_254:
[----:B------:R-:W-:Y:S05]  /*c850*/  BSYNC B0 ;  /* 0x0000000000007941 */ /* 0x000fea0003800000 */
.L_x_28:
[----:B------:R-:W-:Y:S01]  /*c860*/  ULDC UR4, c[0x0][0xc] ;  /* 0x0000030000047ab9 */ /* 0x000fe20000000800 */
[----:B------:R-:W-:Y:S01]  /*c870*/  ULDC UR5, c[0x0][0x10] ;  /* 0x0000040000057ab9 */ /* 0x000fe20000000800 */
[----:B0---4-:R-:W0:Y:S01]  /*c880*/  LDC R3, c[0x0][0x14] ;  /* 0x00000500ff037b82 */ /* 0x011e220000000800 */
[----:B------:R-:W-:Y:S01]  /*c890*/  UIMAD.WIDE.U32 UR4, UR4, UR5, URZ ;  /* 0x00000005040472a5 */ /* 0x000fe2000f8e003f */
[----:B------:R-:W-:Y:S01]  /*c8a0*/  PRMT R0, RZ, 0x7610, R0 ;  /* 0x00007610ff007816 */ /* 0x000fe20000000000 */
[----:B------:R-:W-:Y:S02]  /*c8b0*/  IMAD.MOV.U32 R137, RZ, RZ, -0x1 ;  /* 0xffffffffff897424 */ /* 0x000fe400078e00ff */
[----:B------:R-:W-:Y:S02]  /*c8c0*/  IMAD.MOV.U32 R22, RZ, RZ, -0x1 ;  /* 0xffffffffff167424 */ /* 0x000fe400078e00ff */
[----:B0-----:R-:W-:-:S04]  /*c8d0*/  IMAD.WIDE.U32 R16, R3, UR4, R16 ;  /* 0x0000000403107c25 */ /* 0x001fc8000f8e0010 */
[----:B------:R-:W-:Y:S01]  /*c8e0*/  IMAD R3, R3, UR5, RZ ;  /* 0x0000000503037c24 */ /* 0x000fe2000f8e02ff */
[----:B------:R-:W-:Y:S02]  /*c8f0*/  ULDC.64 UR4, c[0x0][0x650] ;  /* 0x0001940000047ab9 */ /* 0x000fe40000000a00 */
[----:B------:R-:W-:Y:S01]  /*c900*/  ISETP.GE.U32.AND P0, PT, R16, UR4, PT ;  /* 0x0000000410007c0c */ /* 0x000fe2000bf06070 */
[----:B------:R-:W-:-:S05]  /*c910*/  IMAD.IADD R17, R17, 0x1, R3 ;  /* 0x0000000111117824 */ /* 0x000fca00078e0203 */
[----:B------:R-:W-:-:S13]  /*c920*/  ISETP.GE.U32.AND.EX P0, PT, R17, UR5, PT, P0 ;  /* 0x0000000511007c0c */ /* 0x000fda000bf06100 */
[----:B------:R-:W-:Y:S05]  /*c930*/  @P0 BRA `(.L_x_255) ;  /* 0x0000000400640947 */ /* 0x000fea0003800000 */
[----:B------:R-:W0:Y:S01]  /*c940*/  S2R R12, SR_CTAID.X ;  /* 0x00000000000c7919 */ /* 0x000e220000002500 */
[----:B------:R-:W4:Y:S01]  /*c950*/  LDC.64 R10, c[0x0][0x628] ;  /* 0x00018a00ff0a7b82 */ /* 0x000f220000000a00 */
[----:B------:R-:W-:Y:S01]  /*c960*/  ULDC UR4, c[0x0][0x150] ;  /* 0x0000540000047ab9 */ /* 0x000fe20000000800 */
[----:B------:R-:W-:Y:S01]  /*c970*/  IMAD.MOV.U32 R8, RZ, RZ, R16 ;  /* 0x000000ffff087224 */ /* 0x000fe200078e0010 */
[----:B------:R-:W0:Y:S01]  /*c980*/  S2R R24, SR_CTAID.Y ;  /* 0x0000000000187919 */ /* 0x000e220000002600 */
[----:B------:R-:W-:-:S04]  /*c990*/  IMAD.MOV.U32 R9, RZ, RZ, R17 ;  /* 0x000000ffff097224 */ /* 0x000fc800078e0011 */
[----:B------:R-:W1:Y:S08]  /*c9a0*/  LDC R21, c[0x0][0x144] ;  /* 0x00005100ff157b82 */ /* 0x000e700000000800 */
[----:B------:R-:W1:Y:S08]  /*c9b0*/  LDC R0, c[0x0][0x630] ;  /* 0x00018c00ff007b82 */ /* 0x000e700000000800 */
[----:B------:R-:W1:Y:S01]  /*c9c0*/  LDC.64 R14, c[0x0][0x620] ;  /* 0x00018800ff0e7b82 */ /* 0x000e620000000a00 */
[----:B----4-:R-:W-:-:S04]  /*c9d0*/  ISETP.NE.U32.AND P0, PT, R10, RZ, PT ;  /* 0x000000ff0a00720c */ /* 0x010fc80003f05070 */
[----:B------:R-:W-:Y:S02]  /*c9e0*/  ISETP.NE.AND.EX P0, PT, R11, RZ, PT, P0 ;  /* 0x000000ff0b00720c */ /* 0x000fe40003f05300 */
[----:B0-----:R-:W-:-:S05]  /*c9f0*/  I2FP.F32.U32 R3, R12 ;  /* 0x0000000c00037245 */ /* 0x001fca0000201000 */
[----:B------:R-:W-:-:S04]  /*ca00*/  FMUL R3, R3, UR4 ;  /* 0x0000000403037c20 */ /* 0x000fc80008400000 */
[----:B------:R0:W4:Y:S02]  /*ca10*/  F2I.U32.TRUNC.NTZ R20, R3 ;  /* 0x0000000300147305 */ /* 0x000124000020f000 */
[----:B------:R-:W-:Y:S05]  /*ca20*/  @!P0 BRA `(.L_x_256) ;  /* 0x0000000000288947 */ /* 0x000fea0003800000 */
[----:B0-----:R-:W0:Y:S02]  /*ca30*/  LDC R3, c[0x0][0x634] ;  /* 0x00018d00ff037b82 */ /* 0x001e240000000800 */
[----:B0-----:R-:W-:-:S05]  /*ca40*/  IADD3 R3, P0, R16, R3, RZ ;  /* 0x0000000310037210 */ /* 0x001fca0007f1e0ff */
[----:B------:R-:W-:-:S04]  /*ca50*/  IMAD.X R13, RZ, RZ, R17, P0 ;  /* 0x000000ffff0d7224 */ /* 0x000fc800000e0611 */
[----:B------:R-:W-:-:S04]  /*ca60*/  IMAD.WIDE.U32 R4, R13, R10, RZ ;  /* 0x0000000a0d047225 */ /* 0x000fc800078e00ff */
[----:B-1-3--:R-:W-:-:S04]  /*ca70*/  IMAD.WIDE.U32 R6, P0, R3, R11, R4 ;  /* 0x0000000b03067225 */ /* 0x00afc80007800004 */
[----:B------:R-:W-:-:S04]  /*ca80*/  IMAD.WIDE.U32 R4, R3, R10, RZ ;  /* 0x0000000a03047225 */ /* 0x000fc800078e00ff */
[----:B------:R-:W-:Y:S01]  /*ca90*/  IMAD.X R9, RZ, RZ, RZ, P0 ;  /* 0x000000ffff097224 */ /* 0x000fe200000e06ff */
[----:B------:R-:W-:Y:S01]  /*caa0*/  IADD3 RZ, P0, R5, R6, RZ ;  /* 0x0000000605ff7210 */ /* 0x000fe20007f1e0ff */
[----:B------:R-:W-:-:S04]  /*cab0*/  IMAD.MOV.U32 R8, RZ, RZ, R7 ;  /* 0x000000ffff087224 */ /* 0x000fc800078e0007 */
[----:B------:R-:W-:-:S08]  /*cac0*/  IMAD.WIDE.U32.X R8, R13, R11, R8, P0 ;  /* 0x0000000b0d087225 */ /* 0x000fd000000e0408 */
.L_x_256:
[----:B------:R-:W2:Y:S01]  /*cad0*/  LDC.64 R30, c[0x0][0x640] ;  /* 0x00019000ff1e7b82 */ /* 0x000ea20000000a00 */
[-CC-:B-1----:R-:W-:Y:S01]  /*cae0*/  SHF.R.U64 R22, R8, R0.reuse, R9.reuse ;  /* 0x0000000008167219 */ /* 0x182fe20000001209 */
[----:B----4-:R-:W-:Y:S01]  /*caf0*/  IMAD.MOV R20, RZ, RZ, -R20 ;  /* 0x000000ffff147224 */ /* 0x010fe200078e0a14 */
[----:B------:R-:W-:Y:S01]  /*cb00*/  SHF.R.U32.HI R0, RZ, R0, R9 ;  /* 0x00000000ff007219 */ /* 0x000fe20000011609 */
[----:B------:R-:W-:Y:S01]  /*cb10*/  ULDC UR4, c[0x0][0x154] ;  /* 0x0000550000047ab9 */ /* 0x000fe20000000800 */
[----:B0-----:R-:W-:Y:S01]  /*cb20*/  IADD3 R3, P0, RZ, -R22, RZ ;  /* 0x80000016ff037210 */ /* 0x001fe20007f1e0ff */
[----:B------:R-:W-:Y:S02]  /*cb30*/  IMAD R26, R21, R20, R12 ;  /* 0x00000014151a7224 */ /* 0x000fe400078e020c */
[----:B---3--:R-:W0:Y:S01]  /*cb40*/  LDC R6, c[0x0][0x618] ;  /* 0x00018600ff067b82 */ /* 0x008e220000000800 */
[----:B------:R-:W-:Y:S02]  /*cb50*/  IMAD.MOV.U32 R7, RZ, RZ, 0x1 ;  /* 0x00000001ff077424 */ /* 0x000fe400078e00ff */
[----:B------:R-:W-:-:S04]  /*cb60*/  IMAD.X R5, RZ, RZ, ~R0, P0 ;  /* 0x000000ffff057224 */ /* 0x000fc800000e0e00 */
[-C--:B------:R-:W-:Y:S01]  /*cb70*/  IMAD R0, R5, R14.reuse, RZ ;  /* 0x0000000e05007224 */ /* 0x080fe200078e02ff */
[----:B------:R-:W1:Y:S01]  /*cb80*/  LDC R8, c[0x0][0x608] ;  /* 0x00018200ff087b82 */ /* 0x000e620000000800 */
[----:B------:R-:W-:-:S04]  /*cb90*/  IMAD.WIDE.U32 R4, R3, R14, R16 ;  /* 0x0000000e03047225 */ /* 0x000fc800078e0010 */
[----:B------:R-:W-:Y:S01]  /*cba0*/  IMAD R3, R3, R15, R0 ;  /* 0x0000000f03037224 */ /* 0x000fe200078e0200 */
[----:B------:R-:W-:Y:S02]  /*cbb0*/  I2FP.F32.U32 R0, R24 ;  /* 0x0000001800007245 */ /* 0x000fe40000201000 */
[----:B------:R-:W3:Y:S01]  /*cbc0*/  LDC R28, c[0x0][0x658] ;  /* 0x00019600ff1c7b82 */ /* 0x000ee20000000800 */
[----:B------:R-:W-:Y:S01]  /*cbd0*/  IMAD.IADD R3, R5, 0x1, R3 ;  /* 0x0000000105037824 */ /* 0x000fe200078e0203 */
[----:B--2---:R-:W-:Y:S01]  /*cbe0*/  ISETP.NE.U32.AND P0, PT, R30, RZ, PT ;  /* 0x000000ff1e00720c */ /* 0x004fe20003f05070 */
[----:B------:R-:W-:Y:S01]  /*cbf0*/  FMUL R0, R0, UR4 ;  /* 0x0000000400007c20 */ /* 0x000fe20008400000 */
[----:B------:R-:W-:Y:S02]  /*cc00*/  IMAD.MOV.U32 R5, RZ, RZ, -0x1 ;  /* 0xffffffffff057424 */ /* 0x000fe400078e00ff */
[----:B------:R-:W-:Y:S01]  /*cc10*/  ISETP.NE.AND.EX P0, PT, R31, RZ, PT, P0 ;  /* 0x000000ff1f00720c */ /* 0x000fe20003f05300 */
[----:B------:R2:W4:Y:S01]  /*cc20*/  F2I.U32.TRUNC.NTZ R13, R0 ;  /* 0x00000000000d7305 */ /* 0x000522000020f000 */
[----:B------:R-:W2:Y:S01]  /*cc30*/  LDC R15, c[0x0][0x148] ;  /* 0x00005200ff0f7b82 */ /* 0x000ea20000000800 */
[----:B0-----:R-:W-:-:S02]  /*cc40*/  SHF.R.U64 R12, R4, R6, R3 ;  /* 0x00000006040c7219 */ /* 0x001fc40000001203 */
[----:B------:R-:W-:-:S05]  /*cc50*/  SHF.R.U32.HI R3, RZ, R6, R3 ;  /* 0x00000006ff037219 */ /* 0x000fca0000011603 */
[----:B------:R-:W0:Y:S01]  /*cc60*/  LDC R20, c[0x0][0x600] ;  /* 0x00018000ff147b82 */ /* 0x000e220000000800 */
[-CC-:B-1----:R-:W-:Y:S02]  /*cc70*/  SHF.R.U64 R10, R12, R8.reuse, R3.reuse ;  /* 0x000000080c0a7219 */ /* 0x182fe40000001203 */
[----:B------:R-:W-:-:S05]  /*cc80*/  SHF.R.U32.HI R3, RZ, R8, R3 ;  /* 0x00000008ff037219 */ /* 0x000fca0000011603 */
[----:B------:R-:W1:Y:S01]  /*cc90*/  LDC R21, c[0x0][0x648] ;  /* 0x00019200ff157b82 */ /* 0x000e620000000800 */
[-C--:B---3--:R-:W-:Y:S02]  /*cca0*/  SHF.L.U32 R4, R5, R28.reuse, RZ ;  /* 0x0000001c05047219 */ /* 0x088fe400000006ff */
[-CC-:B------:R-:W-:Y:S02]  /*ccb0*/  SHF.R.U64 R14, R10, R28.reuse, R3.reuse ;  /* 0x0000001c0a0e7219 */ /* 0x180fe40000001203 */
[----:B------:R-:W-:Y:S02]  /*ccc0*/  SHF.R.U32.HI R5, RZ, R28, R3 ;  /* 0x0000001cff057219 */ /* 0x000fe40000011603 */
[----:B------:R-:W-:Y:S01]  /*ccd0*/  LOP3.LUT R23, RZ, R4, RZ, 0x33, !PT ;  /* 0x00000004ff177212 */ /* 0x000fe200078e33ff */
[----:B------:R-:W3:Y:S01]  /*cce0*/  LDC R25, c[0x0][0x638] ;  /* 0x00018e00ff197b82 */ /* 0x000ee20000000800 */
[----:B------:R-:W-:Y:S01]  /*ccf0*/  SHF.L.U32 R28, R7, R28, RZ ;  /* 0x0000001c071c7219 */ /* 0x000fe200000006ff */
[----:B------:R-:W-:-:S06]  /*cd00*/  IMAD.MOV.U32 R4, RZ, RZ, R14 ;  /* 0x000000ffff047224 */ /* 0x000fcc00078e000e */
[----:B------:R-:W0:Y:S01]  /*cd10*/  LDC R27, c[0x0][0x610] ;  /* 0x00018400ff1b7b82 */ /* 0x000e220000000800 */
[----:B----4-:R-:W-:Y:S05]  /*cd20*/  @!P0 BRA `(.L_x_257) ;  /* 0x0000000000288947 */ /* 0x010fea0003800000 */
[----:B------:R-:W4:Y:S02]  /*cd30*/  LDC R3, c[0x0][0x64c] ;  /* 0x00019300ff037b82 */ /* 0x000f240000000800 */
[----:B----4-:R-:W-:-:S05]  /*cd40*/  IADD3 R3, P0, R14, R3, RZ ;  /* 0x000000030e037210 */ /* 0x010fca0007f1e0ff */
        /* <DEDUP_REMOVED lines=8> */
.L_x_257:
[----:B------:R-:W-:Y:S01]  /*cdd0*/  ISETP.NE.AND P0, PT, R2, 0x1, PT ;  /* 0x000000010200780c */ /* 0x000fe20003f05270 */
[----:B------:R-:W-:Y:S01]  /*cde0*/  IMAD.MOV R13, RZ, RZ, -R13 ;  /* 0x000000ffff0d7224 */ /* 0x000fe200078e0a0d */
[----:B-12---:R-:W-:Y:S01]  /*cdf0*/  SHF.R.U64 R0, R4, R21, R5 ;  /* 0x0000001504007219 */ /* 0x006fe20000001205 */
[----:B0-----:R-:W-:Y:S01]  /*ce00*/  VIADD R5, R20, 0xffffffff ;  /* 0xffffffff14057836 */ /* 0x001fe20000000000 */
[----:B------:R-:W-:-:S03]  /*ce10*/  LOP3.LUT R23, R10, R23, RZ, 0xc0, !PT ;  /* 0x000000170a177212 */ /* 0x000fc600078ec0ff */
[----:B------:R-:W-:Y:S01]  /*ce20*/  IMAD.MOV R3, RZ, RZ, -R0 ;  /* 0x000000ffff037224 */ /* 0x000fe200078e0a00 */
[----:B------:R-:W-:Y:S01]  /*ce30*/  LOP3.LUT R5, R12, R5, RZ, 0xc0, !PT ;  /* 0x000000050c057212 */ /* 0x000fe200078ec0ff */
[----:B------:R-:W-:Y:S02]  /*ce40*/  IMAD R23, R28, R0, R23 ;  /* 0x000000001c177224 */ /* 0x000fe400078e0217 */
[----:B---3--:R-:W-:Y:S02]  /*ce50*/  IMAD R0, R3, R25, R14 ;  /* 0x0000001903007224 */ /* 0x008fe400078e020e */
[----:B------:R-:W-:Y:S02]  /*ce60*/  @P0 IMAD R26, R15, R13, R24 ;  /* 0x0000000d0f1a0224 */ /* 0x000fe400078e0218 */
[----:B------:R-:W-:Y:S02]  /*ce70*/  IMAD R4, R0, R20, R5 ;  /* 0x0000001400047224 */ /* 0x000fe400078e0205 */
[----:B------:R-:W-:-:S02]  /*ce80*/  IMAD R23, R23, R27, R26 ;  /* 0x0000001b17177224 */ /* 0x000fc400078e021a */
[----:B------:R-:W-:-:S03]  /*ce90*/  IMAD.MOV.U32 R3, RZ, RZ, 0x1 ;  /* 0x00000001ff037424 */ /* 0x000fc600078e00ff */
[----:B------:R-:W-:Y:S02]  /*cea0*/  SEL R137, R4, R23, !P0 ;  /* 0x0000001704897207 */ /* 0x000fe40004000000 */
[----:B------:R-:W-:Y:S02]  /*ceb0*/  PRMT R0, R3, 0x7610, R0 ;  /* 0x0000761003007816 */ /* 0x000fe40000000000 */
[----:B------:R-:W-:-:S07]  /*cec0*/  SEL R23, R23, R4, !P0 ;  /* 0x0000000417177207 */ /* 0x000fce0004000000 */
.L_x_255:
[----:B------:R-:W-:-:S13]  /*ced0*/  LOP3.LUT P0, RZ, R0, 0xff, RZ, 0xc0, !PT ;  /* 0x000000ff00ff7812 */ /* 0x000fda000780c0ff */
[----:B------:R-:W-:Y:S05]  /*cee0*/  @P0 BRA `(.L_x_258) ;  /* 0xffffff4000000947 */ /* 0x000fea000383ffff */
[----:B------:R-:W-:Y:S05]  /*cef0*/  EXIT ;  /* 0x000000000000794d */ /* 0x000fea0003800000 */
.L_x_3:
[----:B0-----:R-:W-:Y:S01]  /*cf00*/  ULDC.64 UR4, c[0x0][0x650] ;  /* 0x0001940000047ab9 */ /* 0x001fe20000000a00 */
        /* <DEDUP_REMOVED lines=25> */
.L_x_260:
[--C-:B------:R-:W-:Y:S01]  /*d0a0*/  SHF.R.U64 R12, R10, R14, R11.reuse ;  /* 0x0000000e0a0c7219 */ /* 0x100fe2000000120b */
[----:B------:R-:W0:Y:S01]  /*d0b0*/  LDC R22, c[0x0][0x618] ;  /* 0x00018600ff167b82 */ /* 0x000e220000000800 */
[----:B------:R-:W-:Y:S01]  /*d0c0*/  I2FP.F32.U32 R6, R4 ;  /* 0x0000000400067245 */ /* 0x000fe20000201000 */
[----:B------:R-:W-:Y:S01]  /*d0d0*/  ULDC UR4, c[0x0][0x150] ;  /* 0x0000540000047ab9 */ /* 0x000fe20000000800 */
[----:B------:R-:W-:Y:S02]  /*d0e0*/  SHF.R.U32.HI R5, RZ, R14, R11 ;  /* 0x0000000eff057219 */ /* 0x000fe4000001160b */
[----:B------:R-:W-:Y:S01]  /*d0f0*/  IADD3 R9, P0, RZ, -R12, RZ ;  /* 0x8000000cff097210 */ /* 0x000fe20007f1e0ff */
[----:B------:R-:W-:Y:S01]  /*d100*/  FMUL R11, R6, UR4 ;  /* 0x00000004060b7c20 */ /* 0x000fe20008400000 */
[----:B------:R-:W-:Y:S01]  /*d110*/  ULDC UR4, c[0x0][0x154] ;  /* 0x0000550000047ab9 */ /* 0x000fe20000000800 */
[----:B------:R-:W1:Y:S02]  /*d120*/  LDC.64 R24, c[0x0][0x640] ;  /* 0x00019000ff187b82 */ /* 0x000e640000000a00 */
[----:B------:R-:W-:-:S02]  /*d130*/  IMAD.X R5, RZ, RZ, ~R5, P0 ;  /* 0x000000ffff057224 */ /* 0x000fc400000e0e05 */
[----:B------:R-:W2:Y:S01]  /*d140*/  F2I.U32.TRUNC.NTZ R11, R11 ;  /* 0x0000000b000b7305 */ /* 0x000ea2000020f000 */
[----:B------:R-:W-:-:S03]  /*d150*/  IMAD.WIDE.U32 R6, R9, R20, R16 ;  /* 0x0000001409067225 */ /* 0x000fc600078e0010 */
[----:B------:R-:W3:Y:S01]  /*d160*/  LDC R13, c[0x0][0x144] ;  /* 0x00005100ff0d7b82 */ /* 0x000ee20000000800 */
[----:B------:R-:W-:-:S04]  /*d170*/  IMAD R8, R5, R20, RZ ;  /* 0x0000001405087224 */ /* 0x000fc800078e02ff */
[----:B------:R-:W-:Y:S02]  /*d180*/  IMAD R5, R9, R21, R8 ;  /* 0x0000001509057224 */ /* 0x000fe400078e0208 */
[----:B------:R-:W-:Y:S01]  /*d190*/  IMAD.MOV.U32 R8, RZ, RZ, -0x1 ;  /* 0xffffffffff087424 */ /* 0x000fe200078e00ff */
[----:B------:R-:W4:Y:S01]  /*d1a0*/  LDC R14, c[0x0][0x608] ;  /* 0x00018200ff0e7b82 */ /* 0x000f220000000800 */
[----:B------:R-:W-:Y:S01]  /*d1b0*/  IMAD.IADD R5, R7, 0x1, R5 ;  /* 0x0000000107057824 */ /* 0x000fe200078e0205 */
[----:B------:R-:W-:-:S04]  /*d1c0*/  I2FP.F32.U32 R7, R3 ;  /* 0x0000000300077245 */ /* 0x000fc80000201000 */
[-C--:B0-----:R-:W-:Y:S01]  /*d1d0*/  SHF.R.U64 R10, R6, R22.reuse, R5 ;  /* 0x00000016060a7219 */ /* 0x081fe20000001205 */
[----:B--2---:R-:W-:Y:S01]  /*d1e0*/  IMAD.MOV R6, RZ, RZ, -R11 ;  /* 0x000000ffff067224 */ /* 0x004fe200078e0a0b */
[----:B------:R-:W0:Y:S01]  /*d1f0*/  LDC R9, c[0x0][0x658] ;  /* 0x00019600ff097b82 */ /* 0x000e220000000800 */
[----:B-1----:R-:W-:Y:S01]  /*d200*/  ISETP.NE.U32.AND P0, PT, R24, RZ, PT ;  /* 0x000000ff1800720c */ /* 0x002fe20003f05070 */
[----:B------:R-:W-:Y:S01]  /*d210*/  FMUL R7, R7, UR4 ;  /* 0x0000000407077c20 */ /* 0x000fe20008400000 */
[----:B------:R-:W-:Y:S02]  /*d220*/  SHF.R.U32.HI R5, RZ, R22, R5 ;  /* 0x00000016ff057219 */ /* 0x000fe40000011605 */
[----:B------:R-:W-:-:S03]  /*d230*/  ISETP.NE.AND.EX P0, PT, R25, RZ, PT, P0 ;  /* 0x000000ff1900720c */ /* 0x000fc60003f05300 */
[----:B------:R-:W1:Y:S01]  /*d240*/  LDC R20, c[0x0][0x148] ;  /* 0x00005200ff147b82 */ /* 0x000e620000000800 */
[----:B---3--:R-:W-:Y:S02]  /*d250*/  IMAD R23, R13, R6, R4 ;  /* 0x000000060d177224 */ /* 0x008fe400078e0204 */
[----:B------:R-:W-:-:S05]  /*d260*/  IMAD.MOV.U32 R6, RZ, RZ, 0x1 ;  /* 0x00000001ff067424 */ /* 0x000fca00078e00ff */
[----:B------:R-:W2:Y:S01]  /*d270*/  LDC R21, c[0x0][0x600] ;  /* 0x00018000ff157b82 */ /* 0x000ea20000000800 */
[-CC-:B----4-:R-:W-:Y:S02]  /*d280*/  SHF.R.U64 R13, R10, R14.reuse, R5.reuse ;  /* 0x0000000e0a0d7219 */ /* 0x190fe40000001205 */
[----:B------:R-:W-:Y:S02]  /*d290*/  SHF.R.U32.HI R4, RZ, R14, R5 ;  /* 0x0000000eff047219 */ /* 0x000fe40000011605 */
[----:B------:R3:W4:Y:S03]  /*d2a0*/  F2I.U32.TRUNC.NTZ R14, R7 ;  /* 0x00000007000e7305 */ /* 0x000726000020f000 */
[----:B------:R-:W1:Y:S01]  /*d2b0*/  LDC R26, c[0x0][0x648] ;  /* 0x00019200ff1a7b82 */ /* 0x000e620000000800 */
[-C--:B0-----:R-:W-:Y:S02]  /*d2c0*/  SHF.R.U64 R15, R13, R9.reuse, R4 ;  /* 0x000000090d0f7219 */ /* 0x081fe40000001204 */
[----:B------:R-:W-:-:S02]  /*d2d0*/  SHF.L.U32 R8, R8, R9, RZ ;  /* 0x0000000908087219 */ /* 0x000fc400000006ff */
[-C--:B------:R-:W-:Y:S01]  /*d2e0*/  SHF.R.U32.HI R5, RZ, R9.reuse, R4 ;  /* 0x00000009ff057219 */ /* 0x080fe20000011604 */
[----:B------:R-:W-:Y:S01]  /*d2f0*/  IMAD.MOV.U32 R4, RZ, RZ, R15 ;  /* 0x000000ffff047224 */ /* 0x000fe200078e000f */
[----:B------:R-:W-:Y:S01]  /*d300*/  SHF.L.U32 R22, R6, R9, RZ ;  /* 0x0000000906167219 */ /* 0x000fe200000006ff */
[----:B------:R-:W0:Y:S01]  /*d310*/  LDC R27, c[0x0][0x638] ;  /* 0x00018e00ff1b7b82 */ /* 0x000e220000000800 */
[----:B------:R-:W-:-:S07]  /*d320*/  LOP3.LUT R28, RZ, R8, RZ, 0x33, !PT ;  /* 0x00000008ff1c7212 */ /* 0x000fce00078e33ff */
        /* <DEDUP_REMOVED lines=12> */
.L_x_261:
[----:B------:R-:W-:Y:S01]  /*d3f0*/  ISETP.NE.AND P0, PT, R2, 0x1, PT ;  /* 0x000000010200780c */ /* 0x000fe20003f05270 */
[----:B--2---:R-:W-:Y:S01]  /*d400*/  VIADD R7, R21, 0xffffffff ;  /* 0xffffffff15077836 */ /* 0x004fe20000000000 */
[----:B-1----:R-:W-:Y:S01]  /*d410*/  SHF.R.U64 R5, R4, R26, R5 ;  /* 0x0000001a04057219 */ /* 0x002fe20000001205 */
[----:B------:R-:W-:Y:S01]  /*d420*/  IMAD.MOV R14, RZ, RZ, -R14 ;  /* 0x000000ffff0e7224 */ /* 0x000fe200078e0a0e */
[----:B------:R-:W-:Y:S01]  /*d430*/  LOP3.LUT R4, R13, R28, RZ, 0xc0, !PT ;  /* 0x0000001c0d047212 */ /* 0x000fe200078ec0ff */
[----:B------:R-:W-:Y:S01]  /*d440*/  IMAD.MOV.U32 R8, RZ, RZ, R12 ;  /* 0x000000ffff087224 */ /* 0x000fe200078e000c */
[----:B------:R-:W-:Y:S01]  /*d450*/  LOP3.LUT R10, R10, R7, RZ, 0xc0, !PT ;  /* 0x000000070a0a7212 */ /* 0x000fe200078ec0ff */
[----:B------:R-:W-:Y:S02]  /*d460*/  IMAD.MOV R6, RZ, RZ, -R5 ;  /* 0x000000ffff067224 */ /* 0x000fe400078e0a05 */
[----:B------:R-:W-:-:S04]  /*d470*/  IMAD R4, R22, R5, R4 ;  /* 0x0000000516047224 */ /* 0x000fc800078e0204 */
[----:B------:R-:W-:Y:S02]  /*d480*/  @P0 IMAD R23, R20, R14, R3 ;  /* 0x0000000e14170224 */ /* 0x000fe400078e0203 */
[----:B0-----:R-:W-:Y:S02]  /*d490*/  IMAD R3, R6, R27, R15 ;  /* 0x0000001b06037224 */ /* 0x001fe400078e020f */
[----:B------:R-:W-:Y:S02]  /*d4a0*/  IMAD R7, R4, R29, R23 ;  /* 0x0000001d04077224 */ /* 0x000fe400078e0217 */
[----:B------:R-:W-:Y:S02]  /*d4b0*/  IMAD R4, R3, R21, R10 ;  /* 0x0000001503047224 */ /* 0x000fe400078e020a */
[----:B------:R-:W-:-:S03]  /*d4c0*/  IMAD.MOV.U32 R6, RZ, RZ, 0x1 ;  /* 0x00000001ff067424 */ /* 0x000fc600078e00ff */
[----:B------:R-:W-:Y:S02]  /*d4d0*/  SEL R9, R4, R7, !P0 ;  /* 0x0000000704097207 */ /* 0x000fe40004000000 */
[----:B------:R-:W-:-:S07]  /*d4e0*/  SEL R7, R7, R4, !P0 ;  /* 0x0000000407077207 */ /* 0x000fce0004000000 */
.L_x_259:
[----:B------:R-:W-:-:S08]  /*d4f0*/  NOP ;  /* 0x0000000000007918 */ /* 0x000fd00000000000 */
[----:B------:R-:W0:-:S00]  /*d500*/  USETMAXREG.DEALLOC.CTAPOOL 0x28 ;  /* 0x00000028000079c8 */ /* 0x000e0000080e0500 */
[----:B0-----:R-:W-:-:S13]  /*d510*/  ISETP.NE.AND P0, PT, R0, RZ, PT ;  /* 0x000000ff0000720c */ /* 0x001fda0003f05270 */
[----:B------:R-:W-:Y:S05]  /*d520*/  @P0 EXIT ;  /* 0x000000000000094d */ /* 0x000fea0003800000 */
[----:B------:R-:W-:Y:S01]  /*d530*/  LOP3.LUT P0, RZ, R6, 0xff, RZ, 0xc0, !PT ;  /* 0x000000ff06ff7812 */ /* 0x000fe2000780c0ff */
[----:B------:R-:W-:Y:S02]  /*d540*/  IMAD.MOV.U32 R3, RZ, RZ, 0x1 ;  /* 0x00000001ff037424 */ /* 0x000fe400078e00ff */
[----:B------:R-:W-:-:S10]  /*d550*/  IMAD.MOV.U32 R0, RZ, RZ, RZ ;  /* 0x000000ffff007224 */ /* 0x000fd400078e00ff */
[----:B------:R-:W-:Y:S05]  /*d560*/  @!P0 BRA `(.L_x_262) ;  /* 0x0000000c00648947 */ /* 0x000fea0003800000 */
[----:B------:R-:W0:Y:S01]  /*d570*/  LDC R0, c[0x0][0x28c] ;  /* 0x0000a300ff007b82 */ /* 0x000e220000000800 */
[----:B------:R-:W-:Y:S01]  /*d580*/  ULDC UR5, c[0x0][0x658] ;  /* 0x0001960000057ab9 */ /* 0x000fe20000000800 */
[----:B------:R-:W-:Y:S01]  /*d590*/  UMOV UR7, 0xffffffff ;  /* 0xffffffff00077882 */ /* 0x000fe20000000000 */
[----:B------:R-:W-:Y:S01]  /*d5a0*/  ULDC UR6, c[0x0][0xc] ;  /* 0x0000030000067ab9 */ /* 0x000fe20000000800 */
[----:B------:R-:W-:Y:S01]  /*d5b0*/  USHF.L.U32 UR9, UR7, UR5, URZ ;  /* 0x0000000507097299 */ /* 0x000fe2000800063f */
[C---:B------:R-:W-:Y:S01]  /*d5c0*/  LOP3.LUT P2, RZ, R18.reuse, 0x7f, RZ, 0xc0, !PT ;  /* 0x0000007f12ff7812 */ /* 0x040fe2000784c0ff */
[----:B------:R-:W-:Y:S01]  /*d5d0*/  UMOV UR8, 0x1 ;  /* 0x0000000100087882 */ /* 0x000fe20000000000 */
[----:B------:R-:W-:Y:S01]  /*d5e0*/  ULDC UR7, c[0x0][0x10] ;  /* 0x0000040000077ab9 */ /* 0x000fe20000000800 */
[----:B------:R-:W-:Y:S01]  /*d5f0*/  LOP3.LUT P0, RZ, R18, 0x1f, RZ, 0xc0, !PT ;  /* 0x0000001f12ff7812 */ /* 0x000fe2000780c0ff */
[----:B------:R-:W-:Y:S01]  /*d600*/  UIMAD.WIDE.U32 UR6, UR6, UR7, URZ ;  /* 0x00000007060672a5 */ /* 0x000fe2000f8e003f */
[----:B------:R-:W-:Y:S01]  /*d610*/  BSSY B0, `(.L_x_262) ;  /* 0x00000ce000007945 */ /* 0x000fe20003800000 */
[----:B------:R-:W-:Y:S01]  /*d620*/  USHF.L.U32 UR5, UR8, UR5, URZ ;  /* 0x0000000508057299 */ /* 0x000fe2000800063f */
[----:B------:R-:W-:Y:S01]  /*d630*/  IMAD.MOV.U32 R11, RZ, RZ, 0x1 ;  /* 0x00000001ff0b7424 */ /* 0x000fe200078e00ff */
[----:B------:R-:W-:Y:S01]  /*d640*/  LOP3.LUT R18, R19, 0x2, RZ, 0xfc, !PT ;  /* 0x0000000213127812 */ /* 0x000fe200078efcff */
[----:B------:R-:W-:Y:S01]  /*d650*/  ULDC UR8, c[0x0][0x14] ;  /* 0x0000050000087ab9 */ /* 0x000fe20000000800 */
[----:B------:R-:W-:Y:S01]  /*d660*/  PLOP3.LUT P0, PT, P0, P2, PT, 0x8a, 0x0 ;  /* 0x000000000000781c */ /* 0x000fe20000705172 */
[----:B------:R-:W-:-:S02]  /*d670*/  UIMAD.WIDE.U32 UR30, UR6, UR8, URZ ;  /* 0x00000008061e72a5 */ /* 0x000fc4000f8e003f */
[----:B------:R-:W-:Y:S01]  /*d680*/  UIMAD UR7, UR7, UR8, URZ ;  /* 0x00000008070772a4 */ /* 0x000fe2000f8e023f */
[----:B------:R-:W-:Y:S01]  /*d690*/  ULDC UR4, c[0x0][0x600] ;  /* 0x0001800000047ab9 */ /* 0x000fe20000000800 */
[----:B------:R-:W-:Y:S02]  /*d6a0*/  ULOP3.LUT UR6, URZ, UR9, URZ, 0x33, !UPT ;  /* 0x000000093f067292 */ /* 0x000fe4000f8e333f */
[----:B------:R-:W-:Y:S01]  /*d6b0*/  UIADD3 UR4, UR4, -0x1, URZ ;  /* 0xffffffff04047890 */ /* 0x000fe2000fffe03f */
[----:B0-----:R-:W-:Y:S01]  /*d6c0*/  VIADD R0, R0, 0xff ;  /* 0x000000ff00007836 */ /* 0x001fe20000000000 */
[----:B------:R-:W-:Y:S01]  /*d6d0*/  UIADD3 UR7, UR31, UR7, URZ ;  /* 0x000000071f077290 */ /* 0x000fe2000fffe03f */
[----:B------:R-:W-:-:S03]  /*d6e0*/  ULDC.64 UR38, c[0x0][0x198] ;  /* 0x0000660000267ab9 */ /* 0x000fc60000000a00 */
[----:B------:R-:W-:-:S04]  /*d6f0*/  SHF.R.S32.HI R3, RZ, 0x1f, R0 ;  /* 0x0000001fff037819 */ /* 0x000fc80000011400 */
[----:B------:R-:W-:Y:S01]  /*d700*/  LEA.HI R3, R3, R0, RZ, 0x8 ;  /* 0x0000000003037211 */ /* 0x000fe200078f40ff */
[----:B------:R-:W-:-:S03]  /*d710*/  IMAD.MOV.U32 R0, RZ, RZ, RZ ;  /* 0x000000ffff007224 */ /* 0x000fc600078e00ff */
[----:B------:R-:W-:Y:S01]  /*d720*/  SHF.R.S32.HI R13, RZ, 0x8, R3 ;  /* 0x00000008ff0d7819 */ /* 0x000fe20000011403 */
[----:B------:R-:W-:-:S04]  /*d730*/  IMAD.MOV.U32 R3, RZ, RZ, 0x1 ;  /* 0x00000001ff037424 */ /* 0x000fc800078e00ff */
[----:B------:R-:W-:-:S07]  /*d740*/  VIADD R10, R13, 0x1 ;  /* 0x000000010d0a7836 */ /* 0x000fce0000000000 */
.L_x_274:
[----:B------:R-:W-:-:S03]  /*d750*/  UMOV UR8, 0xffffffff ;  /* 0xffffffff00087882 */ /* 0x000fc60000000000 */
[----:B------:R-:W-:Y:S05]  /*d760*/  BRA.DIV UR8, `(.L_x_263) ;  /* 0x0000000e08847947 */ /* 0x000fea000b800000 */
[----:B------:R-:W-:-:S13]  /*d770*/  ELECT P6, URZ, PT ;  /* 0x00000000003f782f */ /* 0x000fda00038c0000 */
.L_x_283:
[----:B------:R-:W0:Y:S01]  /*d780*/  LDC R4, c[0x0][0x28c] ;  /* 0x0000a300ff047b82 */ /* 0x000e220000000800 */
[----:B------:R-:W-:Y:S01]  /*d790*/  BSSY B1, `(.L_x_264) ;  /* 0x0000043000017945 */ /* 0x000fe20003800000 */
[----:B0-----:R-:W-:-:S13]  /*d7a0*/  ISETP.LT.OR P6, PT, R4, 0x1, !P6 ;  /* 0x000000010400780c */ /* 0x001fda00077c1670 */
[----:B------:R-:W-:Y:S05]  /*d7b0*/  @P6 BRA `(.L_x_265) ;  /* 0x0000000400006947 */ /* 0x000fea0003800000 */
[----:B------:R-:W-:Y:S02]  /*d7c0*/  IMAD R14, R7, 0xc0, RZ ;  /* 0x000000c0070e7824 */ /* 0x000fe400078e02ff */
[----:B------:R-:W-:Y:S02]  /*d7d0*/  IMAD R15, R9, 0x70, RZ ;  /* 0x00000070090f7824 */ /* 0x000fe400078e02ff */
[----:B------:R-:W-:Y:S02]  /*d7e0*/  IMAD.MOV.U32 R20, RZ, RZ, RZ ;  /* 0x000000ffff147224 */ /* 0x000fe400078e00ff */
[----:B------:R-:W-:Y:S02]  /*d7f0*/  IMAD.MOV.U32 R4, RZ, RZ, R10 ;  /* 0x000000ffff047224 */ /* 0x000fe400078e000a */
[----:B------:R-:W-:Y:S02]  /*d800*/  IMAD.MOV.U32 R5, RZ, RZ, R3 ;  /* 0x000000ffff057224 */ /* 0x000fe400078e0003 */
[----:B------:R-:W-:-:S07]  /*d810*/  IMAD.MOV.U32 R6, RZ, RZ, R0 ;  /* 0x000000ffff067224 */ /* 0x000fce00078e0000 */
.L_x_269:
[----:B------:R-:W0:Y:S01]  /*d820*/  S2R R12, SR_CgaCtaId ;  /* 0x00000000000c7919 */ /* 0x000e220000008800 */
[----:B------:R-:W-:Y:S01]  /*d830*/  MOV R7, 0x400 ;  /* 0x0000040000077802 */ /* 0x000fe20000000f00 */
[----:B------:R-:W1:Y:S03]  /*d840*/  @!P2 LDC R9, c[0x0][0x500] ;  /* 0x00014000ff09ab82 */ /* 0x000e660000000800 */
[----:B0-----:R-:W-:Y:S02]  /*d850*/  LEA R21, R12, R7, 0x18 ;  /* 0x000000070c157211 */ /* 0x001fe400078ec0ff */
[----:B------:R-:W-:-:S03]  /*d860*/  SHF.L.U32 R7, R5, 0x1f, RZ ;  /* 0x0000001f05077819 */ /* 0x000fc600000006ff */
[----:B------:R-:W-:-:S04]  /*d870*/  IMAD R12, R6, 0x8, R21 ;  /* 0x00000008060c7824 */ /* 0x000fc800078e0215 */
[----:B------:R-:W0:Y:S02]  /*d880*/  SYNCS.PHASECHK.TRANS64.TRYWAIT P1, [R12+URZ+0x10], R7 ;  /* 0x000010070c0075a7 */ /* 0x000e24000802017f */
[----:B01----:R-:W-:Y:S05]  /*d890*/  @!P1 BRA `(.L_x_266) ;  /* 0x0000000c00589947 */ /* 0x003fea0003800000 */
.L_x_284:
[----:B0-----:R-:W-:Y:S01]  /*d8a0*/  PRMT R7, R18, 0x9910, RZ ;  /* 0x0000991012077816 */ /* 0x001fe200000000ff */
[----:B------:R0:W-:Y:S03]  /*d8b0*/  @!P2 SYNCS.ARRIVE.TRANS64 RZ, [R12+URZ], R9 ;  /* 0x000000090cffa9a7 */ /* 0x0001e6000800003f */
[----:B------:R-:W-:-:S13]  /*d8c0*/  ISETP.NE.AND P1, PT, R7, 0x2, PT ;  /* 0x000000020700780c */ /* 0x000fda0003f25270 */
[----:B0-----:R-:W-:Y:S05]  /*d8d0*/  @P1 BRA `(.L_x_267) ;  /* 0x0000000000041947 */ /* 0x001fea0003800000 */
[----:B------:R-:W-:Y:S01]  /*d8e0*/  BPT.TRAP 0x1 ;  /* 0x000000040000795c */ /* 0x000fe20000300000 */
.L_x_267:
[----:B------:R-:W-:Y:S05]  /*d8f0*/  @P0 BRA `(.L_x_268) ;  /* 0x0000000000040947 */ /* 0x000fea0003800000 */
[----:B------:R-:W-:Y:S01]  /*d900*/  BPT.TRAP 0x1 ;  /* 0x000000040000795c */ /* 0x000fe20000300000 */
.L_x_268:
[--C-:B------:R-:W-:Y:S01]  /*d910*/  IMAD R7, R6, 0xc000, R21.reuse ;  /* 0x0000c00006077824 */ /* 0x100fe200078e0215 */
[----:B------:R-:W-:Y:S01]  /*d920*/  R2UR UR34, R20 ;  /* 0x00000000142272ca */ /* 0x000fe200000e0000 */
[----:B------:R-:W-:Y:S01]  /*d930*/  IMAD R21, R6, 0x7000, R21 ;  /* 0x0000700006157824 */ /* 0x000fe200078e0215 */
[----:B------:R-:W-:Y:S01]  /*d940*/  R2UR UR33, R12 ;  /* 0x000000000c2172ca */ /* 0x000fe200000e0000 */
[----:B------:R-:W-:Y:S01]  /*d950*/  VIADD R4, R4, 0xffffffff ;  /* 0xffffffff04047836 */ /* 0x000fe20000000000 */
[----:B------:R-:W-:Y:S01]  /*d960*/  R2UR UR24, R7 ;  /* 0x00000000071872ca */ /* 0x000fe200000e0000 */
[----:B------:R-:W-:Y:S01]  /*d970*/  UIADD3 UR14, UP0, UR38, 0xf0, URZ ;  /* 0x000000f0260e7890 */ /* 0x000fe2000ff1e03f */
[----:B------:R-:W-:Y:S01]  /*d980*/  R2UR UR8, R21 ;  /* 0x00000000150872ca */ /* 0x000fe200000e0000 */
[----:B------:R-:W-:Y:S01]  /*d990*/  UIADD3 UR40, UP1, UR38, 0x1f0, URZ ;  /* 0x000001f026287890 */ /* 0x000fe2000ff3e03f */
[----:B------:R-:W-:Y:S01]  /*d9a0*/  R2UR UR36, R8 ;  /* 0x00000000082472ca */ /* 0x000fe200000e0000 */
[----:B------:R-:W-:Y:S01]  /*d9b0*/  UIADD3.X UR15, URZ, UR39, URZ, UP0, !UPT ;  /* 0x000000273f0f7290 */ /* 0x000fe200087fe43f */
[----:B------:R-:W-:Y:S01]  /*d9c0*/  R2UR UR35, R14 ;  /* 0x000000000e2372ca */ /* 0x000fe200000e0000 */
[----:B------:R-:W-:Y:S01]  /*d9d0*/  UIADD3.X UR41, URZ, UR39, URZ, UP1, !UPT ;  /* 0x000000273f297290 */ /* 0x000fe20008ffe43f */
[----:B------:R-:W-:Y:S01]  /*d9e0*/  R2UR UR19, R15 ;  /* 0x000000000f1372ca */ /* 0x000fe200000e0000 */
[----:B------:R-:W-:Y:S01]  /*d9f0*/  UIADD3 UR26, UR34, 0x80, URZ ;  /* 0x00000080221a7890 */ /* 0x000fe2000fffe03f */
[----:B------:R-:W-:Y:S01]  /*da00*/  ISETP.GT.AND P3, PT, R4, 0x1, PT ;  /* 0x000000010400780c */ /* 0x000fe20003f64270 */
[----:B------:R-:W-:Y:S01]  /*da10*/  VIADD R6, R6, 0x1 ;  /* 0x0000000106067836 */ /* 0x000fe20000000000 */
[----:B------:R-:W-:Y:S01]  /*da20*/  UMOV UR22, 0x0 ;  /* 0x0000000000167882 */ /* 0x000fe20000000000 */
[----:B------:R-:W-:Y:S01]  /*da30*/  UIADD3 UR32, UR24, 0x100, URZ ;  /* 0x0000010018207890 */ /* 0x000fe2000fffe03f */
[----:B------:R-:W-:Y:S01]  /*da40*/  VIADD R20, R20, 0x100 ;  /* 0x0000010014147836 */ /* 0x000fe20000000000 */
[----:B------:R-:W-:Y:S01]  /*da50*/  UIADD3 UR24, UR24, 0x6100, URZ ;  /* 0x0000610018187890 */ /* 0x000fe2000fffe03f */
[----:B------:R-:W-:Y:S01]  /*da60*/  ISETP.NE.AND P1, PT, R6, 0x2, PT ;  /* 0x000000020600780c */ /* 0x000fe20003f25270 */
[----:B------:R-:W-:-:S02]  /*da70*/  UIADD3 UR16, UR8, 0x18100, URZ ;  /* 0x0001810008107890 */ /* 0x000fc4000fffe03f */
[----:B------:R-:W-:Y:S01]  /*da80*/  UIADD3 UR8, UR8, 0x1b900, URZ ;  /* 0x0001b90008087890 */ /* 0x000fe2000fffe03f */
[----:B------:R-:W-:Y:S01]  /*da90*/  SEL R12, RZ, 0x1, P1 ;  /* 0x00000001ff0c7807 */ /* 0x000fe20000800000 */
[----:B------:R-:W-:Y:S01]  /*daa0*/  UMOV UR23, 0x10000000 ;  /* 0x1000000000177882 */ /* 0x000fe20000000000 */
[----:B------:R-:W-:Y:S01]  /*dab0*/  UMOV UR25, UR33 ;  /* 0x0000002100197c82 */ /* 0x000fe20008000000 */
[----:B------:R-:W-:Y:S01]  /*dac0*/  UMOV UR28, UR36 ;  /* 0x00000024001c7c82 */ /* 0x000fe20008000000 */
[----:B------:R-:W-:Y:S01]  /*dad0*/  UMOV UR27, UR35 ;  /* 0x00000023001b7c82 */ /* 0x000fe20008000000 */
[----:B------:R-:W-:Y:S01]  /*dae0*/  UMOV UR17, UR33 ;  /* 0x0000002100117c82 */ /* 0x000fe20008000000 */
[----:B------:R-:W-:Y:S01]  /*daf0*/  UMOV UR18, UR34 ;  /* 0x0000002200127c82 */ /* 0x000fe20008000000 */
[----:B------:R-:W-:Y:S01]  /*db00*/  UMOV UR20, UR36 ;  /* 0x0000002400147c82 */ /* 0x000fe20008000000 */
[----:B------:R0:W-:Y:S01]  /*db10*/  UTMALDG.3D [UR32], [UR14], desc[UR22] ;  /* 0x000016200e0075b4 */ /* 0x0001e20008011000 */
[----:B------:R-:W-:Y:S01]  /*db20*/  UMOV UR9, UR33 ;  /* 0x0000002100097c82 */ /* 0x000fe20008000000 */
[----:B------:R-:W-:Y:S01]  /*db30*/  UMOV UR11, UR19 ;  /* 0x00000013000b7c82 */ /* 0x000fe20008000000 */
[----:B------:R-:W-:Y:S01]  /*db40*/  UMOV UR12, UR36 ;  /* 0x00000024000c7c82 */ /* 0x000fe20008000000 */
[----:B------:R-:W-:Y:S01]  /*db50*/  UMOV UR10, UR26 ;  /* 0x0000001a000a7c82 */ /* 0x000fe20008000000 */
[----:B------:R-:W-:-:S02]  /*db60*/  LOP3.LUT R5, R5, R12, RZ, 0x3c, !PT ;  /* 0x0000000c05057212 */ /* 0x000fc400078e3cff */
[----:B------:R-:W-:Y:S01]  /*db70*/  SEL R6, R6, RZ, P1 ;  /* 0x000000ff06067207 */ /* 0x000fe20000800000 */
[----:B------:R0:W-:Y:S01]  /*db80*/  UTMALDG.3D [UR24], [UR14], desc[UR22] ;  /* 0x000016180e0075b4 */ /* 0x0001e20008011000 */
[----:B------:R0:W-:Y:S01]  /*db90*/  UTMALDG.3D [UR16], [UR40], desc[UR22] ;  /* 0x00001610280075b4 */ /* 0x0001e20008011000 */
[----:B------:R0:W-:Y:S02]  /*dba0*/  UTMALDG.3D [UR8], [UR40], desc[UR22] ;  /* 0x00001608280075b4 */ /* 0x0001e40008011000 */
[----:B0-----:R-:W-:Y:S05]  /*dbb0*/  @P3 BRA `(.L_x_269) ;  /* 0xfffffffc00183947 */ /* 0x001fea000383ffff */
.L_x_265:
[----:B------:R-:W-:Y:S05]  /*dbc0*/  BSYNC B1 ;  /* 0x0000000000017941 */ /* 0x000fea0003800000 */
.L_x_264:
[----:B------:R-:W-:Y:S01]  /*dbd0*/  LOP3.LUT P3, RZ, R11, 0xff, RZ, 0xc0, !PT ;  /* 0x000000ff0bff7812 */ /* 0x000fe2000786c0ff */
[----:B------:R-:W-:Y:S01]  /*dbe0*/  IMAD.IADD R0, R13, 0x1, R0 ;  /* 0x000000010d007824 */ /* 0x000fe200078e0200 */
[----:B------:R-:W-:Y:S01]  /*dbf0*/  IADD3 R16, P4, R16, UR30, RZ ;  /* 0x0000001e10107c10 */ /* 0x000fe2000ff9e0ff */
[----:B------:R-:W-:Y:S01]  /*dc00*/  ULDC.64 UR8, c[0x0][0x650] ;  /* 0x0001940000087ab9 */ /* 0x000fe20000000a00 */
[----:B------:R-:W-:Y:S01]  /*dc10*/  BSSY B1, `(.L_x_270) ;  /* 0x000006b000017945 */ /* 0x000fe20003800000 */
[----:B------:R-:W-:Y:S01]  /*dc20*/  IMAD.MOV.U32 R7, RZ, RZ, -0x1 ;  /* 0xffffffffff077424 */ /* 0x000fe200078e00ff */
[----:B------:R-:W-:Y:S01]  /*dc30*/  SHF.R.U32.HI R4, RZ, 0x1, R0 ;  /* 0x00000001ff047819 */ /* 0x000fe20000011600 */
[----:B------:R-:W-:Y:S01]  /*dc40*/  IMAD.MOV.U32 R9, RZ, RZ, -0x1 ;  /* 0xffffffffff097424 */ /* 0x000fe200078e00ff */
[----:B------:R-:W-:Y:S01]  /*dc50*/  ISETP.GT.U32.AND P1, PT, R0, 0x1, PT ;  /* 0x000000010000780c */ /* 0x000fe20003f24070 */
[----:B------:R-:W-:Y:S01]  /*dc60*/  IMAD.MOV.U32 R8, RZ, RZ, -0x1 ;  /* 0xffffffffff087424 */ /* 0x000fe200078e00ff */
[----:B------:R-:W-:-:S02]  /*dc70*/  LOP3.LUT R4, R4, 0x1, RZ, 0xc0, !PT ;  /* 0x0000000104047812 */ /* 0x000fc400078ec0ff */
[----:B------:R-:W-:Y:S01]  /*dc80*/  ISETP.LT.U32.AND P1, PT, R13, 0x2, P1 ;  /* 0x000000020d00780c */ /* 0x000fe20000f21070 */
[----:B------:R-:W0:Y:S01]  /*dc90*/  @P3 S2R R6, SR_CgaCtaId ;  /* 0x0000000000063919 */ /* 0x000e220000008800 */
[----:B------:R-:W-:Y:S02]  /*dca0*/  @P3 MOV R5, 0x400 ;  /* 0x0000040000053802 */ /* 0x000fe40000000f00 */
[----:B------:R-:W-:Y:S02]  /*dcb0*/  IADD3.X R17, R17, UR7, RZ, P4, !PT ;  /* 0x0000000711117c10 */ /* 0x000fe4000a7fe4ff */
[----:B------:R-:W-:Y:S02]  /*dcc0*/  ISETP.GE.U32.AND P4, PT, R16, UR8, PT ;  /* 0x0000000810007c0c */ /* 0x000fe4000bf86070 */
[----:B------:R-:W-:Y:S02]  /*dcd0*/  LOP3.LUT R0, R0, 0x1, RZ, 0xc0, !PT ;  /* 0x0000000100007812 */ /* 0x000fe400078ec0ff */
[----:B------:R-:W-:-:S02]  /*dce0*/  PRMT R11, RZ, 0x7610, R11 ;  /* 0x00007610ff0b7816 */ /* 0x000fc4000000000b */
[----:B0-----:R-:W-:-:S04]  /*dcf0*/  @P3 LEA R5, R6, R5, 0x18 ;  /* 0x0000000506053211 */ /* 0x001fc800078ec0ff */
[----:B------:R0:W-:Y:S01]  /*dd00*/  @P3 SYNCS.ARRIVE.TRANS64.A1T0 RZ, [R5+URZ+0x38], RZ ;  /* 0x000038ff05ff39a7 */ /* 0x0001e2000810003f */
[----:B------:R-:W-:Y:S02]  /*dd10*/  ISETP.NE.U32.AND P3, PT, R4, 0x1, PT ;  /* 0x000000010400780c */ /* 0x000fe40003f65070 */
[----:B------:R-:W-:Y:S02]  /*dd20*/  SEL R4, RZ, 0x1, !P1 ;  /* 0x00000001ff047807 */ /* 0x000fe40004800000 */
[----:B------:R-:W-:Y:S02]  /*dd30*/  ISETP.GE.U32.AND.EX P1, PT, R17, UR9, PT, P4 ;  /* 0x0000000911007c0c */ /* 0x000fe4000bf26140 */
[----:B------:R-:W-:-:S04]  /*dd40*/  ISETP.GT.U32.AND P3, PT, R13, 0x1, !P3 ;  /* 0x000000010d00780c */ /* 0x000fc80005f64070 */
[----:B0-----:R-:W-:-:S04]  /*dd50*/  SEL R5, RZ, 0x1, !P3 ;  /* 0x00000001ff057807 */ /* 0x001fc80005800000 */
[--C-:B------:R-:W-:Y:S02]  /*dd60*/  LOP3.LUT R3, R5, R3, R4.reuse, 0x96, !PT ;  /* 0x0000000305037212 */ /* 0x100fe400078e9604 */
[----:B------:R-:W-:Y:S01]  /*dd70*/  PRMT R4, RZ, 0x7610, R4 ;  /* 0x00007610ff047816 */ /* 0x000fe20000000004 */
[----:B------:R-:W-:Y:S06]  /*dd80*/  @P1 BRA `(.L_x_271) ;  /* 0x00000004004c1947 */ /* 0x000fec0003800000 */
[----:B------:R-:W-:Y:S01]  /*dd90*/  ULDC.64 UR8, c[0x0][0x628] ;  /* 0x00018a0000087ab9 */ /* 0x000fe20000000a00 */
[----:B------:R-:W0:Y:S01]  /*dda0*/  S2R R14, SR_CTAID.X ;  /* 0x00000000000e7919 */ /* 0x000e220000002500 */
[----:B------:R-:W-:Y:S01]  /*ddb0*/  ISETP.NE.U32.AND P1, PT, RZ, UR8, PT ;  /* 0x00000008ff007c0c */ /* 0x000fe2000bf25070 */
[----:B------:R-:W-:Y:S01]  /*ddc0*/  ULDC UR11, c[0x0][0x630] ;  /* 0x00018c00000b7ab9 */ /* 0x000fe20000000800 */
[----:B------:R-:W-:Y:S01]  /*ddd0*/  IMAD.MOV.U32 R4, RZ, RZ, R16 ;  /* 0x000000ffff047224 */ /* 0x000fe200078e0010 */
[----:B------:R-:W1:Y:S01]  /*dde0*/  S2R R12, SR_CTAID.Y ;  /* 0x00000000000c7919 */ /* 0x000e620000002600 */
[----:B------:R-:W-:Y:S01]  /*ddf0*/  ISETP.NE.AND.EX P1, PT, RZ, UR9, PT, P1 ;  /* 0x00000009ff007c0c */ /* 0x000fe2000bf25310 */
[----:B------:R-:W-:-:S12]  /*de00*/  IMAD.MOV.U32 R5, RZ, RZ, R17 ;  /* 0x000000ffff057224 */ /* 0x000fd800078e0011 */
[----:B------:R-:W-:Y:S05]  /*de10*/  @!P1 BRA `(.L_x_272) ;  /* 0x0000000000289947 */ /* 0x000fea0003800000 */
[----:B------:R-:W-:Y:S02]  /*de20*/  ULDC UR10, c[0x0][0x634] ;  /* 0x00018d00000a7ab9 */ /* 0x000fe40000000800 */
[----:B------:R-:W-:-:S05]  /*de30*/  IADD3 R9, P1, R16, UR10, RZ ;  /* 0x0000000a10097c10 */ /* 0x000fca000ff3e0ff */
[----:B------:R-:W-:-:S04]  /*de40*/  IMAD.X R15, RZ, RZ, R17, P1 ;  /* 0x000000ffff0f7224 */ /* 0x000fc800008e0611 */
[----:B------:R-:W-:-:S04]  /*de50*/  IMAD.WIDE.U32 R6, R15, UR8, RZ ;  /* 0x000000080f067c25 */ /* 0x000fc8000f8e00ff */
[----:B------:R-:W-:-:S04]  /*de60*/  IMAD.WIDE.U32 R6, P1, R9, UR9, R6 ;  /* 0x0000000909067c25 */ /* 0x000fc8000f820006 */
[----:B------:R-:W-:-:S04]  /*de70*/  IMAD.WIDE.U32 R8, R9, UR8, RZ ;  /* 0x0000000809087c25 */ /* 0x000fc8000f8e00ff */
[----:B------:R-:W-:Y:S01]  /*de80*/  IMAD.X R5, RZ, RZ, RZ, P1 ;  /* 0x000000ffff057224 */ /* 0x000fe200008e06ff */
[----:B------:R-:W-:Y:S01]  /*de90*/  IADD3 RZ, P1, R9, R6, RZ ;  /* 0x0000000609ff7210 */ /* 0x000fe20007f3e0ff */
[----:B------:R-:W-:-:S04]  /*dea0*/  IMAD.MOV.U32 R4, RZ, RZ, R7 ;  /* 0x000000ffff047224 */ /* 0x000fc800078e0007 */
[----:B------:R-:W-:-:S08]  /*deb0*/  IMAD.WIDE.U32.X R4, R15, UR9, R4, P1 ;  /* 0x000000090f047c25 */ /* 0x000fd000088e0404 */
.L_x_272:
[--C-:B------:R-:W-:Y:S01]  /*dec0*/  SHF.R.U64 R8, R4, UR11, R5.reuse ;  /* 0x0000000b04087c19 */ /* 0x100fe20008001205 */
[----:B------:R-:W-:Y:S01]  /*ded0*/  ULDC.64 UR8, c[0x0][0x620] ;  /* 0x0001880000087ab9 */ /* 0x000fe20000000a00 */
[----:B------:R-:W-:Y:S01]  /*dee0*/  SHF.R.U32.HI R4, RZ, UR11, R5 ;  /* 0x0000000bff047c19 */ /* 0x000fe20008011605 */
[----:B------:R-:W2:Y:S01]  /*def0*/  LDC R25, c[0x0][0x144] ;  /* 0x00005100ff197b82 */ /* 0x000ea20000000800 */
[----:B------:R-:W-:Y:S01]  /*df00*/  IADD3 R7, P1, RZ, -R8, RZ ;  /* 0x80000008ff077210 */ /* 0x000fe20007f3e0ff */
[----:B------:R-:W-:Y:S01]  /*df10*/  ULDC.64 UR12, c[0x0][0x640] ;  /* 0x00019000000c7ab9 */ /* 0x000fe20000000a00 */
[----:B0-----:R-:W-:Y:S01]  /*df20*/  I2FP.F32.U32 R9, R14 ;  /* 0x0000000e00097245 */ /* 0x001fe20000201000 */
[----:B------:R-:W-:Y:S02]  /*df30*/  ULDC UR10, c[0x0][0x608] ;  /* 0x00018200000a7ab9 */ /* 0x000fe40000000800 */
[----:B------:R-:W-:Y:S01]  /*df40*/  IMAD.X R4, RZ, RZ, ~R4, P1 ;  /* 0x000000ffff047224 */ /* 0x000fe200008e0e04 */
[----:B------:R-:W-:Y:S01]  /*df50*/  ISETP.NE.U32.AND P1, PT, RZ, UR12, PT ;  /* 0x0000000cff007c0c */ /* 0x000fe2000bf25070 */
[----:B------:R-:W0:Y:S02]  /*df60*/  LDC R21, c[0x0][0x148] ;  /* 0x00005200ff157b82 */ /* 0x000e240000000800 */
[----:B------:R-:W-:Y:S01]  /*df70*/  IMAD R6, R4, UR8, RZ ;  /* 0x0000000804067c24 */ /* 0x000fe2000f8e02ff */
[----:B------:R-:W-:Y:S01]  /*df80*/  ISETP.NE.AND.EX P1, PT, RZ, UR13, PT, P1 ;  /* 0x0000000dff007c0c */ /* 0x000fe2000bf25310 */
[----:B------:R-:W-:Y:S01]  /*df90*/  IMAD.WIDE.U32 R4, R7, UR8, R16 ;  /* 0x0000000807047c25 */ /* 0x000fe2000f8e0010 */
[----:B------:R-:W-:-:S03]  /*dfa0*/  ULDC UR8, c[0x0][0x150] ;  /* 0x0000540000087ab9 */ /* 0x000fc60000000800 */
[----:B------:R-:W-:Y:S02]  /*dfb0*/  IMAD R7, R7, UR9, R6 ;  /* 0x0000000907077c24 */ /* 0x000fe4000f8e0206 */
[----:B------:R-:W-:Y:S01]  /*dfc0*/  FMUL R6, R9, UR8 ;  /* 0x0000000809067c20 */ /* 0x000fe20008400000 */
[----:B------:R-:W-:Y:S01]  /*dfd0*/  ULDC UR8, c[0x0][0x618] ;  /* 0x0001860000087ab9 */ /* 0x000fe20000000800 */
[----:B------:R-:W-:Y:S01]  /*dfe0*/  ULDC UR9, c[0x0][0x154] ;  /* 0x0000550000097ab9 */ /* 0x000fe20000000800 */
[----:B------:R-:W-:-:S03]  /*dff0*/  IMAD.IADD R5, R5, 0x1, R7 ;  /* 0x0000000105057824 */ /* 0x000fc600078e0207 */
[----:B------:R-:W3:Y:S02]  /*e000*/  F2I.U32.TRUNC.NTZ R6, R6 ;  /* 0x0000000600067305 */ /* 0x000ee4000020f000 */
[----:B------:R-:W-:Y:S02]  /*e010*/  SHF.R.U64 R9, R4, UR8, R5 ;  /* 0x0000000804097c19 */ /* 0x000fe40008001205 */
[----:B-1----:R-:W-:-:S05]  /*e020*/  I2FP.F32.U32 R4, R12 ;  /* 0x0000000c00047245 */ /* 0x002fca0000201000 */
[----:B------:R-:W-:Y:S01]  /*e030*/  FMUL R22, R4, UR9 ;  /* 0x0000000904167c20 */ /* 0x000fe20008400000 */
[----:B------:R-:W-:Y:S01]  /*e040*/  SHF.R.U32.HI R4, RZ, UR8, R5 ;  /* 0x00000008ff047c19 */ /* 0x000fe20008011605 */
[----:B------:R-:W-:-:S03]  /*e050*/  ULDC UR8, c[0x0][0x658] ;  /* 0x0001960000087ab9 */ /* 0x000fc60000000800 */
[--C-:B------:R-:W-:Y:S01]  /*e060*/  SHF.R.U64 R20, R9, UR10, R4.reuse ;  /* 0x0000000a09147c19 */ /* 0x100fe20008001204 */
[----:B------:R-:W1:Y:S01]  /*e070*/  F2I.U32.TRUNC.NTZ R22, R22 ;  /* 0x0000001600167305 */ /* 0x000e62000020f000 */
[----:B------:R-:W-:Y:S01]  /*e080*/  SHF.R.U32.HI R5, RZ, UR10, R4 ;  /* 0x0000000aff057c19 */ /* 0x000fe20008011604 */
[----:B---3--:R-:W-:-:S03]  /*e090*/  IMAD.MOV R6, RZ, RZ, -R6 ;  /* 0x000000ffff067224 */ /* 0x008fc600078e0a06 */
[--C-:B------:R-:W-:Y:S01]  /*e0a0*/  SHF.R.U64 R15, R20, UR8, R5.reuse ;  /* 0x00000008140f7c19 */ /* 0x100fe20008001205 */
[----:B--2---:R-:W-:Y:S01]  /*e0b0*/  IMAD R14, R25, R6, R14 ;  /* 0x00000006190e7224 */ /* 0x004fe200078e020e */
[----:B------:R-:W-:-:S03]  /*e0c0*/  SHF.R.U32.HI R23, RZ, UR8, R5 ;  /* 0x00000008ff177c19 */ /* 0x000fc60008011605 */
[----:B------:R-:W-:Y:S02]  /*e0d0*/  IMAD.MOV.U32 R4, RZ, RZ, R15 ;  /* 0x000000ffff047224 */ /* 0x000fe400078e000f */
[----:B------:R-:W-:Y:S01]  /*e0e0*/  IMAD.MOV.U32 R5, RZ, RZ, R23 ;  /* 0x000000ffff057224 */ /* 0x000fe200078e0017 */
[----:B-1----:R-:W-:Y:S06]  /*e0f0*/  @!P1 BRA `(.L_x_273) ;  /* 0x0000000000289947 */ /* 0x002fec0003800000 */
[----:B------:R-:W-:Y:S02]  /*e100*/  ULDC UR8, c[0x0][0x64c] ;  /* 0x0001930000087ab9 */ /* 0x000fe40000000800 */
[----:B------:R-:W-:-:S05]  /*e110*/  IADD3 R5, P1, R15, UR8, RZ ;  /* 0x000000080f057c10 */ /* 0x000fca000ff3e0ff */
[----:B------:R-:W-:-:S04]  /*e120*/  IMAD.X R23, RZ, RZ, R23, P1 ;  /* 0x000000ffff177224 */ /* 0x000fc800008e0617 */
[----:B------:R-:W-:-:S04]  /*e130*/  IMAD.WIDE.U32 R6, R23, UR12, RZ ;  /* 0x0000000c17067c25 */ /* 0x000fc8000f8e00ff */
[----:B------:R-:W-:-:S04]  /*e140*/  IMAD.WIDE.U32 R6, P1, R5, UR13, R6 ;  /* 0x0000000d05067c25 */ /* 0x000fc8000f820006 */
[----:B------:R-:W-:-:S04]  /*e150*/  IMAD.WIDE.U32 R4, R5, UR12, RZ ;  /* 0x0000000c05047c25 */ /* 0x000fc8000f8e00ff */
[----:B------:R-:W-:Y:S01]  /*e160*/  IMAD.MOV.U32 R4, RZ, RZ, R7 ;  /* 0x000000ffff047224 */ /* 0x000fe200078e0007 */
[----:B------:R-:W-:Y:S01]  /*e170*/  IADD3 RZ, P3, R5, R6, RZ ;  /* 0x0000000605ff7210 */ /* 0x000fe20007f7e0ff */
[----:B------:R-:W-:-:S04]  /*e180*/  IMAD.X R5, RZ, RZ, RZ, P1 ;  /* 0x000000ffff057224 */ /* 0x000fc800008e06ff */
[----:B------:R-:W-:-:S08]  /*e190*/  IMAD.WIDE.U32.X R4, R23, UR13, R4, P3 ;  /* 0x0000000d17047c25 */ /* 0x000fd000098e0404 */
.L_x_273:
[----:B------:R-:W-:Y:S01]  /*e1a0*/  ISETP.NE.AND P1, PT, R2, 0x1, PT ;  /* 0x000000010200780c */ /* 0x000fe20003f25270 */
[----:B------:R-:W-:Y:S01]  /*e1b0*/  ULDC UR8, c[0x0][0x648] ;  /* 0x0001920000087ab9 */ /* 0x000fe20000000800 */
[----:B------:R-:W-:Y:S01]  /*e1c0*/  LOP3.LUT R20, R20, UR6, RZ, 0xc0, !PT ;  /* 0x0000000614147c12 */ /* 0x000fe2000f8ec0ff */
[----:B------:R-:W-:Y:S01]  /*e1d0*/  IMAD.MOV R22, RZ, RZ, -R22 ;  /* 0x000000ffff167224 */ /* 0x000fe200078e0a16 */
[----:B------:R-:W-:Y:S01]  /*e1e0*/  SHF.R.U64 R5, R4, UR8, R5 ;  /* 0x0000000804057c19 */ /* 0x000fe20008001205 */
[----:B------:R-:W-:Y:S01]  /*e1f0*/  ULDC UR8, c[0x0][0x638] ;  /* 0x00018e0000087ab9 */ /* 0x000fe20000000800 */
[----:B------:R-:W-:Y:S01]  /*e200*/  LOP3.LUT R6, R9, UR4, RZ, 0xc0, !PT ;  /* 0x0000000409067c12 */ /* 0x000fe2000f8ec0ff */
[----:B------:R-:W-:Y:S02]  /*e210*/  ULDC UR9, c[0x0][0x610] ;  /* 0x0001840000097ab9 */ /* 0x000fe40000000800 */
[----:B------:R-:W-:Y:S02]  /*e220*/  IMAD.MOV R4, RZ, RZ, -R5 ;  /* 0x000000ffff047224 */ /* 0x000fe400078e0a05 */
[----:B------:R-:W-:-:S02]  /*e230*/  IMAD R5, R5, UR5, R20 ;  /* 0x0000000505057c24 */ /* 0x000fc4000f8e0214 */
[----:B0-----:R-:W-:Y:S02]  /*e240*/  @P1 IMAD R14, R21, R22, R12 ;  /* 0x00000016150e1224 */ /* 0x001fe400078e020c */
[----:B------:R-:W-:Y:S01]  /*e250*/  IMAD R15, R4, UR8, R15 ;  /* 0x00000008040f7c24 */ /* 0x000fe2000f8e020f */
[----:B------:R-:W-:Y:S01]  /*e260*/  ULDC UR8, c[0x0][0x600] ;  /* 0x0001800000087ab9 */ /* 0x000fe20000000800 */
[----:B------:R-:W-:Y:S02]  /*e270*/  IMAD R14, R5, UR9, R14 ;  /* 0x00000009050e7c24 */ /* 0x000fe4000f8e020e */
[----:B------:R-:W-:Y:S02]  /*e280*/  IMAD R15, R15, UR8, R6 ;  /* 0x000000080f0f7c24 */ /* 0x000fe4000f8e0206 */
[----:B------:R-:W-:-:S03]  /*e290*/  IMAD.MOV.U32 R4, RZ, RZ, 0x1 ;  /* 0x00000001ff047424 */ /* 0x000fc600078e00ff */
[----:B------:R-:W-:Y:S02]  /*e2a0*/  SEL R9, R15, R14, !P1 ;  /* 0x0000000e0f097207 */ /* 0x000fe40004800000 */
[----:B------:R-:W-:-:S07]  /*e2b0*/  SEL R7, R14, R15, !P1 ;  /* 0x0000000f0e077207 */ /* 0x000fce0004800000 */
.L_x_271:
[----:B------:R-:W-:Y:S05]  /*e2c0*/  BSYNC B1 ;  /* 0x0000000000017941 */ /* 0x000fea0003800000 */
.L_x_270:
[----:B------:R-:W-:-:S13]  /*e2d0*/  LOP3.LUT P1, RZ, R4, 0xff, RZ, 0xc0, !PT ;  /* 0x000000ff04ff7812 */ /* 0x000fda000782c0ff */
[----:B------:R-:W-:Y:S05]  /*e2e0*/  @P1 BRA `(.L_x_274) ;  /* 0xfffffff400181947 */ /* 0x000fea000383ffff */
[----:B------:R-:W-:Y:S05]  /*e2f0*/  BSYNC B0 ;  /* 0x0000000000007941 */ /* 0x000fea0003800000 */
.L_x_262:
[----:B------:R-:W-:-:S03]  /*e300*/  UMOV UR8, 0xffffffff ;  /* 0xffffffff00087882 */ /* 0x000fc60000000000 */
[----:B------:R-:W-:Y:S05]  /*e310*/  BRA.DIV UR8, `(.L_x_275) ;  /* 0x0000000208cc7947 */ /* 0x000fea000b800000 */
[----:B------:R-:W-:-:S13]  /*e320*/  ELECT P6, URZ, PT ;  /* 0x00000000003f782f */ /* 0x000fda00038c0000 */
.L_x_287:
[----:B------:R-:W-:Y:S04]  /*e330*/  BSSY B0, `(.L_x_276) ;  /* 0x0000019000007945 */ /* 0x000fe80003800000 */
[----:B------:R-:W-:Y:S05]  /*e340*/  @!P6 BRA `(.L_x_277) ;  /* 0x00000000005ce947 */ /* 0x000fea0003800000 */
[----:B------:R-:W-:-:S04]  /*e350*/  LOP3.LUT R19, R19, 0x2, RZ, 0xfc, !PT ;  /* 0x0000000213137812 */ /* 0x000fc800078efcff */
[----:B------:R-:W-:-:S13]  /*e360*/  ISETP.NE.AND P0, PT, R19, 0x3, PT ;  /* 0x000000031300780c */ /* 0x000fda0003f05270 */
[----:B------:R-:W-:Y:S05]  /*e370*/  @!P0 BRA `(.L_x_278) ;  /* 0x0000000000048947 */ /* 0x000fea0003800000 */
[----:B------:R-:W-:Y:S01]  /*e380*/  BPT.TRAP 0x1 ;  /* 0x000000040000795c */ /* 0x000fe20000300000 */
.L_x_278:
[----:B------:R-:W0:Y:S01]  /*e390*/  S2R R5, SR_CgaCtaId ;  /* 0x0000000000057919 */ /* 0x000e220000008800 */
[----:B------:R-:W-:Y:S02]  /*e3a0*/  MOV R2, 0x400 ;  /* 0x0000040000027802 */ /* 0x000fe40000000f00 */
[----:B------:R-:W-:Y:S02]  /*e3b0*/  SHF.L.U32 R4, R3, 0x1f, RZ ;  /* 0x0000001f03047819 */ /* 0x000fe400000006ff */
[----:B0-----:R-:W-:-:S05]  /*e3c0*/  LEA R5, R5, R2, 0x18 ;  /* 0x0000000205057211 */ /* 0x001fca00078ec0ff */
[----:B------:R-:W-:-:S04]  /*e3d0*/  VIADD R5, R5, 0x10 ;  /* 0x0000001005057836 */ /* 0x000fc80000000000 */
[C---:B------:R-:W-:Y:S02]  /*e3e0*/  IMAD R7, R0.reuse, 0x8, R5 ;  /* 0x0000000800077824 */ /* 0x040fe400078e0205 */
[----:B------:R-:W-:Y:S02]  /*e3f0*/  VIADD R0, R0, 0x1 ;  /* 0x0000000100007836 */ /* 0x000fe40000000000 */
[----:B------:R-:W0:Y:S03]  /*e400*/  SYNCS.PHASECHK.TRANS64.TRYWAIT P0, [R7+URZ], R4 ;  /* 0x00000004070075a7 */ /* 0x000e26000800017f */
[----:B------:R-:W-:-:S04]  /*e410*/  ISETP.NE.AND P1, PT, R0, 0x2, PT ;  /* 0x000000020000780c */ /* 0x000fc80003f25270 */
[----:B------:R-:W-:Y:S02]  /*e420*/  SEL R2, RZ, 0x1, P1 ;  /* 0x00000001ff027807 */ /* 0x000fe40000800000 */
[----:B------:R-:W-:Y:S02]  /*e430*/  SEL R0, R0, RZ, P1 ;  /* 0x000000ff00007207 */ /* 0x000fe40000800000 */
[----:B------:R-:W-:Y:S01]  /*e440*/  LOP3.LUT R2, R3, R2, RZ, 0x3c, !PT ;  /* 0x0000000203027212 */ /* 0x000fe200078e3cff */
[----:B0-----:R-:W-:Y:S06]  /*e450*/  @!P0 BRA `(.L_x_279) ;  /* 0x00000000009c8947 */ /* 0x001fec0003800000 */
.L_x_288:
[----:B------:R-:W-:Y:S01]  /*e460*/  IMAD R5, R0, 0x8, R5 ;  /* 0x0000000800057824 */ /* 0x000fe200078e0205 */
[----:B------:R-:W-:-:S07]  /*e470*/  SHF.L.U32 R0, R2, 0x1f, RZ ;  /* 0x0000001f02007819 */ /* 0x000fce00000006ff */
.L_x_280:
[----:B-1----:R1:W2:Y:S02]  /*e480*/  SYNCS.PHASECHK.TRANS64.TRYWAIT P0, [R5+URZ], R0 ;  /* 0x00000000050075a7 */ /* 0x0022a4000800017f */
[----:B--2---:R-:W-:Y:S05]  /*e490*/  @!P0 NANOSLEEP.SYNCS 0x989680 ;  /* 0x009896800000895d */ /* 0x004fea0003900000 */
[----:B------:R-:W2:Y:S02]  /*e4a0*/  @!P0 SYNCS.PHASECHK.TRANS64 P0, [R5+URZ], R0 ;  /* 0x00000000050085a7 */ /* 0x000ea4000800007f */
[----:B--2---:R-:W-:Y:S05]  /*e4b0*/  @!P0 BRA `(.L_x_280) ;  /* 0xfffffffc00f08947 */ /* 0x004fea000383ffff */
.L_x_277:
[----:B------:R-:W-:Y:S05]  /*e4c0*/  BSYNC B0 ;  /* 0x0000000000007941 */ /* 0x000fea0003800000 */
.L_x_276:
[----:B------:R-:W-:Y:S05]  /*e4d0*/  EXIT ;  /* 0x000000000000794d */ /* 0x000fea0003800000 */
.L_x_17:
[----:B----4-:R4:W0:Y:S02]  /*e4e0*/  SYNCS.PHASECHK.TRANS64.TRYWAIT P1, [R3+URZ], R0 ;  /* 0x00000000030075a7 */ /* 0x010824000802017f */
[----:B0-----:R-:W-:Y:S05]  /*e4f0*/  @!P1 NANOSLEEP.SYNCS 0x989680 ;  /* 0x009896800000995d */ /* 0x001fea0003900000 */
[----:B------:R-:W0:Y:S02]  /*e500*/  @!P1 SYNCS.PHASECHK.TRANS64 P1, [R3+URZ], R0 ;  /* 0x00000000030095a7 */ /* 0x000e24000802007f */
[----:B0-----:R-:W-:Y:S05]  /*e510*/  @!P1 BRA `(.L_x_17) ;  /* 0xfffffffc00f09947 */ /* 0x001fea000383ffff */
[----:B------:R-:W-:Y:S05]  /*e520*/  BRA `(.L_x_16) ;  /* 0xffffff2c00407947 */ /* 0x000fea000383ffff */
.L_x_22:
[----:B-1----:R1:W3:Y:S02]  /*e530*/  SYNCS.PHASECHK.TRANS64.TRYWAIT P1, [R5+URZ], R4 ;  /* 0x00000004050075a7 */ /* 0x0022e4000802017f */
[----:B---3--:R-:W-:Y:S05]  /*e540*/  @!P1 NANOSLEEP.SYNCS 0x989680 ;  /* 0x009896800000995d */ /* 0x008fea0003900000 */
[----:B------:R-:W3:Y:S02]  /*e550*/  @!P1 SYNCS.PHASECHK.TRANS64 P1, [R5+URZ], R4 ;  /* 0x00000004050095a7 */ /* 0x000ee4000802007f */
[----:B---3--:R-:W-:Y:S05]  /*e560*/  @!P1 BRA `(.L_x_22) ;  /* 0xfffffffc00f09947 */ /* 0x008fea000383ffff */
[----:B------:R-:W-:Y:S05]  /*e570*/  BRA `(.L_x_21) ;  /* 0xffffff5800847947 */ /* 0x000fea000383ffff */
.L_x_263:
[----:B------:R-:W-:Y:S01]  /*e580*/  BSSY B1, `(.L_x_281) ;  /* 0x0000006000017945 */ /* 0x000fe20003800000 */
[----:B------:R-:W-:-:S07]  /*e590*/  IMAD.MOV.U32 R15, RZ, RZ, -0x1 ;  /* 0xffffffffff0f7424 */ /* 0x000fce00078e00ff */
[----:B------:R-:W-:Y:S05]  /*e5a0*/  WARPSYNC.COLLECTIVE R15, `(.L_x_282) ;  /* 0x000000000f0c7348 */ /* 0x000fea0003c00000 */
[----:B------:R-:W-:Y:S02]  /*e5b0*/  ELECT P6, UR62, PT ;  /* 0x00000000003e782f */ /* 0x000fe400038c0000 */
[----:B------:R-:W-:Y:S01]  /*e5c0*/  MOV R14, UR62 ;  /* 0x0000003e000e7c02 */ /* 0x000fe20008000f00 */
[----:B------:R-:W-:Y:S10]  /*e5d0*/  ENDCOLLECTIVE ;  /* 0x000000000000791b */ /* 0x000ff40003800000 */
.L_x_282:
[----:B------:R-:W-:Y:S05]  /*e5e0*/  BSYNC B1 ;  /* 0x0000000000017941 */ /* 0x000fea0003800000 */
.L_x_281:
[----:B------:R-:W-:Y:S05]  /*e5f0*/  BRA `(.L_x_283) ;  /* 0xfffffff000607947 */ /* 0x000fea000383ffff */
.L_x_266:
[----:B0-----:R0:W1:Y:S02]  /*e600*/  SYNCS.PHASECHK.TRANS64.TRYWAIT P1, [R12+URZ+0x10], R7 ;  /* 0x000010070c0075a7 */ /* 0x001064000802017f */
[----:B-1----:R-:W-:Y:S05]  /*e610*/  @!P1 NANOSLEEP.SYNCS 0x989680 ;  /* 0x009896800000995d */ /* 0x002fea0003900000 */
[----:B------:R-:W1:Y:S02]  /*e620*/  @!P1 SYNCS.PHASECHK.TRANS64 P1, [R12+URZ+0x10], R7 ;  /* 0x000010070c0095a7 */ /* 0x000e64000802007f */
[----:B-1----:R-:W-:Y:S05]  /*e630*/  @!P1 BRA `(.L_x_266) ;  /* 0xfffffffc00f09947 */ /* 0x002fea000383ffff */
[----:B------:R-:W-:Y:S05]  /*e640*/  BRA `(.L_x_284) ;  /* 0xfffffff000947947 */ /* 0x000fea000383ffff */
.L_x_275:
[----:B------:R-:W-:Y:S01]  /*e650*/  BSSY B0, `(.L_x_285) ;  /* 0x0000006000007945 */ /* 0x000fe20003800000 */
[----:B------:R-:W-:-:S07]  /*e660*/  IMAD.MOV.U32 R15, RZ, RZ, -0x1 ;  /* 0xffffffffff0f7424 */ /* 0x000fce00078e00ff */
[----:B------:R-:W-:Y:S05]  /*e670*/  WARPSYNC.COLLECTIVE R15, `(.L_x_286) ;  /* 0x000000000f0c7348 */ /* 0x000fea0003c00000 */
[----:B------:R-:W-:Y:S02]  /*e680*/  ELECT P6, UR62, PT ;  /* 0x00000000003e782f */ /* 0x000fe400038c0000 */
[----:B------:R-:W-:Y:S01]  /*e690*/  MOV R14, UR62 ;  /* 0x0000003e000e7c02 */ /* 0x000fe20008000f00 */
[----:B------:R-:W-:Y:S10]  /*e6a0*/  ENDCOLLECTIVE ;  /* 0x000000000000791b */ /* 0x000ff40003800000 */
.L_x_286:
[----:B------:R-:W-:Y:S05]  /*e6b0*/  BSYNC B0 ;  /* 0x0000000000007941 */ /* 0x000fea0003800000 */
.L_x_285:
[----:B------:R-:W-:Y:S05]  /*e6c0*/  BRA `(.L_x_287) ;  /* 0xfffffffc00187947 */ /* 0x000fea000383ffff */
.L_x_279:
[----:B0-----:R0:W1:Y:S02]  /*e6d0*/  SYNCS.PHASECHK.TRANS64.TRYWAIT P0, [R7+URZ], R4 ;  /* 0x00000004070075a7 */ /* 0x001064000800017f */
[----:B-1----:R-:W-:Y:S05]  /*e6e0*/  @!P0 NANOSLEEP.SYNCS 0x989680 ;  /* 0x009896800000895d */ /* 0x002fea0003900000 */
[----:B------:R-:W1:Y:S02]  /*e6f0*/  @!P0 SYNCS.PHASECHK.TRANS64 P0, [R7+URZ], R4 ;  /* 0x00000004070085a7 */ /* 0x000e64000800007f */
[----:B-1----:R-:W-:Y:S05]  /*e700*/  @!P0 BRA `(.L_x_279) ;  /* 0xfffffffc00f08947 */ /* 0x002fea000383ffff */
[----:B------:R-:W-:Y:S05]  /*e710*/  BRA `(.L_x_288) ;  /* 0xfffffffc00507947 */ /* 0x000fea000383ffff */
.L_x_289:
[----:B------:R-:W-:-:S00]  /*e720*/  BRA `(.L_x_289) ;  /* 0xfffffffc00fc7947 */ /* 0x000fc0000383ffff */
[----:B------:R-:W-:-:S00]  /*e730*/  NOP ;  /* 0x0000000000007918 */ /* 0x000fc00000000000 */
        /* <DEDUP_REMOVED lines=12> */
.L_x_290:


//--------------------- .nv.global.init           --------------------------
	.section	.nv.global.init,"aw",@progbits
.nv.global.init:
	.type		$str$22,@object
	.size		$str$22,($str$23 - $str$22)
$str$22:
        /*0000*/ 	.byte	0x6b, 0x5f, 0x74, 0x69, 0x6c, 0x65, 0x5f, 0x63, 0x6f, 0x75, 0x6e, 0x74, 0x20, 0x3e, 0x3d, 0x20
        /*0010*/ 	.byte	0x31, 0x00
	.type		$str$23,@object
	.size		$str$23,(__unnamed_1 - $str$23)
$str$23:
        /*0012*/ 	.byte	0x2f, 0x74, 0x6d, 0x70, 0x2f, 0x63, 0x75, 0x74, 0x6c, 0x61, 0x73, 0x73, 0x5f, 0x73, 0x77, 0x65
        /*0022*/ 	.byte	0x65, 0x70, 0x5f, 0x73, 0x72, 0x63, 0x2f, 0x69, 0x6e, 0x63, 0x6c, 0x75, 0x64, 0x65, 0x2f, 0x63
        /*0032*/ 	.byte	0x75, 0x74, 0x6c, 0x61, 0x73, 0x73, 0x2f, 0x67, 0x65, 0x6d, 0x6d, 0x2f, 0x63, 0x6f, 0x6c, 0x6c
        /*0042*/ 	.byte	0x65, 0x63, 0x74, 0x69, 0x76, 0x65, 0x2f, 0x73, 0x6d, 0x39, 0x30, 0x5f, 0x6d, 0x6d, 0x61, 0x5f
        /*0052*/ 	.byte	0x74, 0x6d, 0x61, 0x5f, 0x67, 0x6d, 0x6d, 0x61, 0x5f, 0x73, 0x73, 0x5f, 0x77, 0x61, 0x72, 0x70
        /*0062*/ 	.byte	0x73, 0x70, 0x65, 0x63, 0x69, 0x61, 0x6c, 0x69, 0x7a, 0x65, 0x64, 0x2e, 0x68, 0x70, 0x70, 0x00
	.type		__unnamed_1,@object
	.size		__unnamed_1,(.L_0 - __unnamed_1)
__unnamed_1:
        /*0072*/ 	.byte	0x76, 0x6f, 0x69, 0x64, 0x20, 0x63, 0x75, 0x74, 0x6c, 0x61, 0x73, 0x73, 0x3a, 0x3a, 0x67, 0x65
        /* <DEDUP_REMOVED lines=172> */
        /*0b42*/ 	.byte	0x74, 0x79, 0x5d, 0x00
.L_0:


//--------------------- .nv.shared._ZN7cutlass13device_kernelINS_4gemm6kernel13GemmUniversalIN4cute5tupleIJiiiiEEENS1_10collective13CollectiveMmaINS1_34MainloopSm90TmaGmmaWarpSpecializedILi2ENS5_IJNS4_1CILi1EEESB_SB_EEENS1_35KernelTmaWarpSpecializedCooperativeEEENS5_IJNSA_ILi192EEENSA_ILi112EEENSA_ILi256EEEEEEaNS5_IJlSB_lEEEaSJ_NS4_8TiledMMAINS4_8MMA_AtomIJNS4_4SM904GMMA26MMA_64x16x32_S32S8S8_SS_TNEEEENS4_6LayoutINS5_IJNSA_ILi2EEESB_SB_EEENS5_IJSB_NSA_ILi0EEEST_EEEEENS5_IJNS4_10UnderscoreESW_SW_EEEEENS4_13SM90_TMA_LOADENS4_14ComposedLayoutINS4_7SwizzleILi3ELi4ELi3EEENS4_18smem_ptr_flag_bitsILi8EEENSQ_INS5_IJNSA_ILi8EEENSA_ILi128EEEEEENS5_IJS16_SB_EEEEEEEvNS4_8identityESZ_S1A_vS1B_EENS_8epilogue10collective6detail29Sm90TmaWarpSpecializedAdapterINS1E_15DefaultEpilogueIaSJ_SJ_NS1D_6thread17LinearCombinationIaLi1EiiLNS1I_9ScaleType4KindE0ELNS_15FloatRoundStyleE2EaEENS1_15EpilogueDefaultEEEEEvvEEEEvNT_6ParamsE --------------------------
	.section	.nv.shared._ZN7cutlass13device_kernelINS_4gemm6kernel13GemmUniversalIN4cute5tupleIJiiiiEEENS1_10collective13CollectiveMmaINS1_34MainloopSm90TmaGmmaWarpSpecializedILi2ENS5_IJNS4_1CILi1EEESB_SB_EEENS1_35KernelTmaWarpSpecializedCooperativeEEENS5_IJNSA_ILi192EEENSA_ILi112EEENSA_ILi256EEEEEEaNS5_IJlSB_lEEEaSJ_NS4_8TiledMMAINS4_8MMA_AtomIJNS4_4SM904GMMA26MMA_64x16x32_S32S8S8_SS_TNEEEENS4_6LayoutINS5_IJNSA_ILi2EEESB_SB_EEENS5_IJSB_NSA_ILi0EEEST_EEEEENS5_IJNS4_10UnderscoreESW_SW_EEEEENS4_13SM90_TMA_LOADENS4_14ComposedLayoutINS4_7SwizzleILi3ELi4ELi3EEENS4_18smem_ptr_flag_bitsILi8EEENSQ_INS5_IJNSA_ILi8EEENSA_ILi128EEEEEENS5_IJS16_SB_EEEEEEEvNS4_8identityESZ_S1A_vS1B_EENS_8epilogue10collective6detail29Sm90TmaWarpSpecializedAdapterINS1E_15DefaultEpilogueIaSJ_SJ_NS1D_6thread17LinearCombinationIaLi1EiiLNS1I_9ScaleType4KindE0ELNS_15FloatRoundStyleE2EaEENS1_15EpilogueDefaultEEEEEvvEEEEvNT_6ParamsE,"aw",@nobits
	.sectionflags	@""
	.align	16
	.zero		1024


//--------------------- .nv.shared.reserved.0     --------------------------
	.section	.nv.shared.reserved.0,"aw",@nobits
	.weak		__nv_reservedSMEM_offset_0_alias
	.size		__nv_reservedSMEM_offset_0_alias, 0, 0
	.other		__nv_reservedSMEM_offset_0_alias,@"STO_CUDA_RESERVED_SHARED STV_DEFAULT"
__nv_reservedSMEM_offset_0_alias:
	.zero		0


//--------------------- .nv.global                --------------------------
	.section	.nv.global,"aw",@nobits
.nv.global:
	.type		_ZN40_INTERNAL_c9522e22_4_k_cu_b76584a8_126764cute1_E,@object
	.size		_ZN40_INTERNAL_c9522e22_4_k_cu_b76584a8_126764cute1_E,(_ZN40_INTERNAL_c9522e22_4_k_cu_b76584a8_126764cuda3std3__45__cpo6cbeginE - _ZN40_INTERNAL_c9522e22_4_k_cu_b76584a8_126764cute1_E)
_ZN40_INTERNAL_c9522e22_4_k_cu_b76584a8_126764cute1_E:
	.zero		1
	.type		_ZN40_INTERNAL_c9522e22_4_k_cu_b76584a8_126764cuda3std3__45__cpo6cbeginE,@object
	.size		_ZN40_INTERNAL_c9522e22_4_k_cu_b76584a8_126764cuda3std3__45__cpo6cbeginE,(_ZN40_INTERNAL_c9522e22_4_k_cu_b76584a8_126764cuda3std3__48in_placeE - _ZN40_INTERNAL_c9522e22_4_k_cu_b76584a8_126764cuda3std3__45__cpo6cbeginE)
_ZN40_INTERNAL_c9522e22_4_k_cu_b76584a8_126764cuda3std3__45__cpo6cbeginE:
	.zero		1
	.type		_ZN40_INTERNAL_c9522e22_4_k_cu_b76584a8_126764cuda3std3__48in_placeE,@object
	.size		_ZN40_INTERNAL_c9522e22_4_k_cu_b76584a8_126764cuda3std3__48in_placeE,(_ZN40_INTERNAL_c9522e22_4_k_cu_b76584a8_126764cuda3std6ranges3__45__cpo9iter_moveE - _ZN40_INTERNAL_c9522e22_4_k_cu_b76584a8_126764cuda3std3__48in_placeE)
_ZN40_INTERNAL_c9522e22_4_k_cu_b76584a8_126764cuda3std3__48in_placeE:
	.zero		1
	.type		_ZN40_INTERNAL_c9522e22_4_k_cu_b76584a8_126764cuda3std6ranges3__45__cpo9iter_moveE,@object
	.size		_ZN40_INTERNAL_c9522e22_4_k_cu_b76584a8_126764cuda3std6ranges3__45__cpo9iter_moveE,(_ZN40_INTERNAL_c9522e22_4_k_cu_b76584a8_126764cuda3std3__45__cpo5beginE - _ZN40_INTERNAL_c9522e22_4_k_cu_b76584a8_126764cuda3std6ranges3__45__cpo9iter_moveE)
_ZN40_INTERNAL_c9522e22_4_k_cu_b76584a8_126764cuda3std6ranges3__45__cpo9iter_moveE:
	.zero		1
	.type		_ZN40_INTERNAL_c9522e22_4_k_cu_b76584a8_126764cuda3std3__45__cpo5beginE,@object
	.size		_ZN40_INTERNAL_c9522e22_4_k_cu_b76584a8_126764cuda3std3__45__cpo5beginE,(_ZN40_INTERNAL_c9522e22_4_k_cu_b76584a8_126764cuda3std3__442_GLOBAL__N__c9522e22_4_k_cu_b76584a8_126766ignoreE - _ZN40_INTERNAL_c9522e22_4_k_cu_b76584a8_126764cuda3std3__45__cpo5beginE)
_ZN40_INTERNAL_c9522e22_4_k_cu_b76584a8_126764cuda3std3__45__cpo5beginE:
	.zero		1
	.type		_ZN40_INTERNAL_c9522e22_4_k_cu_b76584a8_126764cuda3std3__442_GLOBAL__N__c9522e22_4_k_cu_b76584a8_126766ignoreE,@object
	.size		_ZN40_INTERNAL_c9522e22_4_k_cu_b76584a8_126764cuda3std3__442_GLOBAL__N__c9522e22_4_k_cu_b76584a8_126766ignoreE,(_ZN40_INTERNAL_c9522e22_4_k_cu_b76584a8_126764cute7productE - _ZN40_INTERNAL_c9522e22_4_k_cu_b76584a8_126764cuda3std3__442_GLOBAL__N__c9522e22_4_k_cu_b76584a8_126766ignoreE)
_ZN40_INTERNAL_c9522e22_4_k_cu_b76584a8_126764cuda3std3__442_GLOBAL__N__c9522e22_4_k_cu_b76584a8_126766ignoreE:
	.zero		1
	.type		_ZN40_INTERNAL_c9522e22_4_k_cu_b76584a8_126764cute7productE,@object
	.size		_ZN40_INTERNAL_c9522e22_4_k_cu_b76584a8_126764cute7productE,(_ZN40_INTERNAL_c9522e22_4_k_cu_b76584a8_126764cuda3std3__45__cpo3endE - _ZN40_INTERNAL_c9522e22_4_k_cu_b76584a8_126764cute7productE)
_ZN40_INTERNAL_c9522e22_4_k_cu_b76584a8_126764cute7productE:
	.zero		1
	.type		_ZN40_INTERNAL_c9522e22_4_k_cu_b76584a8_126764cuda3std3__45__cpo3endE,@object
	.size		_ZN40_INTERNAL_c9522e22_4_k_cu_b76584a8_126764cuda3std3__45__cpo3endE,(_ZN40_INTERNAL_c9522e22_4_k_cu_b76584a8_126764cuda3std3__419piecewise_constructE - _ZN40_INTERNAL_c9522e22_4_k_cu_b76584a8_126764cuda3std3__45__cpo3endE)
_ZN40_INTERNAL_c9522e22_4_k_cu_b76584a8_126764cuda3std3__45__cpo3endE:
	.zero		1
	.type		_ZN40_INTERNAL_c9522e22_4_k_cu_b76584a8_126764cuda3std3__419piecewise_constructE,@object
	.size		_ZN40_INTERNAL_c9522e22_4_k_cu_b76584a8_126764cuda3std3__419piecewise_constructE,(_ZN40_INTERNAL_c9522e22_4_k_cu_b76584a8_126764cuda3std3__45__cpo4cendE - _ZN40_INTERNAL_c9522e22_4_k_cu_b76584a8_126764cuda3std3__419piecewise_constructE)
_ZN40_INTERNAL_c9522e22_4_k_cu_b76584a8_126764cuda3std3__419piecewise_constructE:
	.zero		1
	.type		_ZN40_INTERNAL_c9522e22_4_k_cu_b76584a8_126764cuda3std3__45__cpo4cendE,@object
	.size		_ZN40_INTERNAL_c9522e22_4_k_cu_b76584a8_126764cuda3std3__45__cpo4cendE,(_ZN40_INTERNAL_c9522e22_4_k_cu_b76584a8_126764cuda3std6ranges3__45__cpo4swapE - _ZN40_INTERNAL_c9522e22_4_k_cu_b76584a8_126764cuda3std3__45__cpo4cendE)
_ZN40_INTERNAL_c9522e22_4_k_cu_b76584a8_126764cuda3std3__45__cpo4cendE:
	.zero		1
	.type		_ZN40_INTERNAL_c9522e22_4_k_cu_b76584a8_126764cuda3std6ranges3__45__cpo4swapE,@object
	.size		_ZN40_INTERNAL_c9522e22_4_k_cu_b76584a8_126764cuda3std6ranges3__45__cpo4swapE,(.L_8 - _ZN40_INTERNAL_c9522e22_4_k_cu_b76584a8_126764cuda3std6ranges3__45__cpo4swapE)
_ZN40_INTERNAL_c9522e22_4_k_cu_b76584a8_126764cuda3std6ranges3__45__cpo4swapE:
	.zero		1
.L_8:


//--------------------- .nv.constant0._ZN7cutlass13device_kernelINS_4gemm6kernel13GemmUniversalIN4cute5tupleIJiiiiEEENS1_10collective13CollectiveMmaINS1_34MainloopSm90TmaGmmaWarpSpecializedILi2ENS5_IJNS4_1CILi1EEESB_SB_EEENS1_35KernelTmaWarpSpecializedCooperativeEEENS5_IJNSA_ILi192EEENSA_ILi112EEENSA_ILi256EEEEEEaNS5_IJlSB_lEEEaSJ_NS4_8TiledMMAINS4_8MMA_AtomIJNS4_4SM904GMMA26MMA_64x16x32_S32S8S8_SS_TNEEEENS4_6LayoutINS5_IJNSA_ILi2EEESB_SB_EEENS5_IJSB_NSA_ILi0EEEST_EEEEENS5_IJNS4_10UnderscoreESW_SW_EEEEENS4_13SM90_TMA_LOADENS4_14ComposedLayoutINS4_7SwizzleILi3ELi4ELi3EEENS4_18smem_ptr_flag_bitsILi8EEENSQ_INS5_IJNSA_ILi8EEENSA_ILi128EEEEEENS5_IJS16_SB_EEEEEEEvNS4_8identityESZ_S1A_vS1B_EENS_8epilogue10collective6detail29Sm90TmaWarpSpecializedAdapterINS1E_15DefaultEpilogueIaSJ_SJ_NS1D_6thread17LinearCombinationIaLi1EiiLNS1I_9ScaleType4KindE0ELNS_15FloatRoundStyleE2EaEENS1_15EpilogueDefaultEEEEEvvEEEEvNT_6ParamsE --------------------------
	.section	.nv.constant0._ZN7cutlass13device_kernelINS_4gemm6kernel13GemmUniversalIN4cute5tupleIJiiiiEEENS1_10collective13CollectiveMmaINS1_34MainloopSm90TmaGmmaWarpSpecializedILi2ENS5_IJNS4_1CILi1EEESB_SB_EEENS1_35KernelTmaWarpSpecializedCooperativeEEENS5_IJNSA_ILi192EEENSA_ILi112EEENSA_ILi256EEEEEEaNS5_IJlSB_lEEEaSJ_NS4_8TiledMMAINS4_8MMA_AtomIJNS4_4SM904GMMA26MMA_64x16x32_S32S8S8_SS_TNEEEENS4_6LayoutINS5_IJNSA_ILi2EEESB_SB_EEENS5_IJSB_NSA_ILi0EEEST_EEEEENS5_IJNS4_10UnderscoreESW_SW_EEEEENS4_13SM90_TMA_LOADENS4_14ComposedLayoutINS4_7SwizzleILi3ELi4ELi3EEENS4_18smem_ptr_flag_bitsILi8EEENSQ_INS5_IJNSA_ILi8EEENSA_ILi128EEEEEENS5_IJS16_SB_EEEEEEEvNS4_8identityESZ_S1A_vS1B_EENS_8epilogue10collective6detail29Sm90TmaWarpSpecializedAdapterINS1E_15DefaultEpilogueIaSJ_SJ_NS1D_6thread17LinearCombinationIaLi1EiiLNS1I_9ScaleType4KindE0ELNS_15FloatRoundStyleE2EaEENS1_15EpilogueDefaultEEEEEvvEEEEvNT_6ParamsE,"a",@progbits
	.sectionflags	@""
	.align	4
.nv.constant0._ZN7cutlass13device_kernelINS_4gemm6kernel13GemmUniversalIN4cute5tupleIJiiiiEEENS1_10collective13CollectiveMmaINS1_34MainloopSm90TmaGmmaWarpSpecializedILi2ENS5_IJNS4_1CILi1EEESB_SB_EEENS1_35KernelTmaWarpSpecializedCooperativeEEENS5_IJNSA_ILi192EEENSA_ILi112EEENSA_ILi256EEEEEEaNS5_IJlSB_lEEEaSJ_NS4_8TiledMMAINS4_8MMA_AtomIJNS4_4SM904GMMA26MMA_64x16x32_S32S8S8_SS_TNEEEENS4_6LayoutINS5_IJNSA_ILi2EEESB_SB_EEENS5_IJSB_NSA_ILi0EEEST_EEEEENS5_IJNS4_10UnderscoreESW_SW_EEEEENS4_13SM90_TMA_LOADENS4_14ComposedLayoutINS4_7SwizzleILi3ELi4ELi3EEENS4_18smem_ptr_flag_bitsILi8EEENSQ_INS5_IJNSA_ILi8EEENSA_ILi128EEEEEENS5_IJS16_SB_EEEEEEEvNS4_8identityESZ_S1A_vS1B_EENS_8epilogue10collective6detail29Sm90TmaWarpSpecializedAdapterINS1E_15DefaultEpilogueIaSJ_SJ_NS1D_6thread17LinearCombinationIaLi1EiiLNS1I_9ScaleType4KindE0ELNS_15FloatRoundStyleE2EaEENS1_15EpilogueDefaultEEEEEvvEEEEvNT_6ParamsE:
	.zero		1664


//--------------------- SYMBOLS --------------------------

	.type		.nv.reservedSmem.offset0,@object
	.size		.nv.reservedSmem.offset0,0x4
	.type		__assertfail,@function
